//
// Generated by NVIDIA NVVM Compiler
//
// Compiler Build ID: CL-36424714
// Cuda compilation tools, release 13.0, V13.0.88
// Based on NVVM 20.0.0
//

.version 9.0
.target sm_100
.address_size 64

	// .globl	_Z22makeImageBlackAndWhitePiS_S_S_ii
.func  (.param .b64 func_retval0) __internal_accurate_pow
(
	.param .b64 __internal_accurate_pow_param_0,
	.param .b64 __internal_accurate_pow_param_1
)
;
// _ZZ9vectorDotPdS_S_iE8toReduce has been demoted

.visible .entry _Z22makeImageBlackAndWhitePiS_S_S_ii(
	.param .u64 .ptr .align 1 _Z22makeImageBlackAndWhitePiS_S_S_ii_param_0,
	.param .u64 .ptr .align 1 _Z22makeImageBlackAndWhitePiS_S_S_ii_param_1,
	.param .u64 .ptr .align 1 _Z22makeImageBlackAndWhitePiS_S_S_ii_param_2,
	.param .u64 .ptr .align 1 _Z22makeImageBlackAndWhitePiS_S_S_ii_param_3,
	.param .u32 _Z22makeImageBlackAndWhitePiS_S_S_ii_param_4,
	.param .u32 _Z22makeImageBlackAndWhitePiS_S_S_ii_param_5
)
{
	.reg .pred 	%p<3>;
	.reg .b32 	%r<17>;
	.reg .b64 	%rd<14>;
	.reg .b64 	%fd<7>;

	ld.param.u64 	%rd5, [_Z22makeImageBlackAndWhitePiS_S_S_ii_param_0];
	ld.param.u64 	%rd6, [_Z22makeImageBlackAndWhitePiS_S_S_ii_param_1];
	ld.param.u64 	%rd7, [_Z22makeImageBlackAndWhitePiS_S_S_ii_param_2];
	ld.param.u64 	%rd8, [_Z22makeImageBlackAndWhitePiS_S_S_ii_param_3];
	ld.param.u32 	%r7, [_Z22makeImageBlackAndWhitePiS_S_S_ii_param_4];
	ld.param.u32 	%r8, [_Z22makeImageBlackAndWhitePiS_S_S_ii_param_5];
	mov.u32 	%r9, %ctaid.x;
	mov.u32 	%r1, %ntid.x;
	mov.u32 	%r10, %tid.x;
	mad.lo.s32 	%r16, %r9, %r1, %r10;
	mul.lo.s32 	%r3, %r8, %r7;
	setp.ge.s32 	%p1, %r16, %r3;
	@%p1 bra 	$L__BB0_3;
	mov.u32 	%r11, %nctaid.x;
	mul.lo.s32 	%r4, %r1, %r11;
	cvta.to.global.u64 	%rd1, %rd5;
	cvta.to.global.u64 	%rd2, %rd6;
	cvta.to.global.u64 	%rd3, %rd7;
	cvta.to.global.u64 	%rd4, %rd8;
$L__BB0_2:
	mul.wide.s32 	%rd9, %r16, 4;
	add.s64 	%rd10, %rd1, %rd9;
	ld.global.u32 	%r12, [%rd10];
	cvt.rn.f64.s32 	%fd1, %r12;
	add.s64 	%rd11, %rd2, %rd9;
	ld.global.u32 	%r13, [%rd11];
	cvt.rn.f64.s32 	%fd2, %r13;
	mul.f64 	%fd3, %fd2, 0d3FE70A3D70A3D70A;
	fma.rn.f64 	%fd4, %fd1, 0d3FCAE147AE147AE1, %fd3;
	add.s64 	%rd12, %rd3, %rd9;
	ld.global.u32 	%r14, [%rd12];
	cvt.rn.f64.s32 	%fd5, %r14;
	fma.rn.f64 	%fd6, %fd5, 0d3FB1EB851EB851EC, %fd4;
	cvt.rzi.s32.f64 	%r15, %fd6;
	add.s64 	%rd13, %rd4, %rd9;
	st.global.u32 	[%rd13], %r15;
	add.s32 	%r16, %r16, %r4;
	setp.lt.s32 	%p2, %r16, %r3;
	@%p2 bra 	$L__BB0_2;
$L__BB0_3:
	ret;

}
	// .globl	_Z16makeColorImage4KPiS_S_S_S_S_ii
.visible .entry _Z16makeColorImage4KPiS_S_S_S_S_ii(
	.param .u64 .ptr .align 1 _Z16makeColorImage4KPiS_S_S_S_S_ii_param_0,
	.param .u64 .ptr .align 1 _Z16makeColorImage4KPiS_S_S_S_S_ii_param_1,
	.param .u64 .ptr .align 1 _Z16makeColorImage4KPiS_S_S_S_S_ii_param_2,
	.param .u64 .ptr .align 1 _Z16makeColorImage4KPiS_S_S_S_S_ii_param_3,
	.param .u64 .ptr .align 1 _Z16makeColorImage4KPiS_S_S_S_S_ii_param_4,
	.param .u64 .ptr .align 1 _Z16makeColorImage4KPiS_S_S_S_S_ii_param_5,
	.param .u32 _Z16makeColorImage4KPiS_S_S_S_S_ii_param_6,
	.param .u32 _Z16makeColorImage4KPiS_S_S_S_S_ii_param_7
)
{
	.reg .pred 	%p<6>;
	.reg .b32 	%r<24>;
	.reg .b64 	%rd<25>;

	ld.param.u64 	%rd7, [_Z16makeColorImage4KPiS_S_S_S_S_ii_param_0];
	ld.param.u64 	%rd8, [_Z16makeColorImage4KPiS_S_S_S_S_ii_param_1];
	ld.param.u64 	%rd9, [_Z16makeColorImage4KPiS_S_S_S_S_ii_param_2];
	ld.param.u64 	%rd10, [_Z16makeColorImage4KPiS_S_S_S_S_ii_param_3];
	ld.param.u64 	%rd11, [_Z16makeColorImage4KPiS_S_S_S_S_ii_param_4];
	ld.param.u64 	%rd12, [_Z16makeColorImage4KPiS_S_S_S_S_ii_param_5];
	ld.param.u32 	%r8, [_Z16makeColorImage4KPiS_S_S_S_S_ii_param_6];
	ld.param.u32 	%r9, [_Z16makeColorImage4KPiS_S_S_S_S_ii_param_7];
	cvta.to.global.u64 	%rd1, %rd12;
	cvta.to.global.u64 	%rd2, %rd11;
	cvta.to.global.u64 	%rd3, %rd10;
	mov.u32 	%r10, %ctaid.x;
	mov.u32 	%r1, %ntid.x;
	mov.u32 	%r11, %tid.x;
	mad.lo.s32 	%r23, %r10, %r1, %r11;
	setp.gt.s32 	%p1, %r23, 8294399;
	@%p1 bra 	$L__BB1_6;
	mov.u32 	%r12, %nctaid.x;
	mul.lo.s32 	%r3, %r1, %r12;
	cvta.to.global.u64 	%rd4, %rd7;
	cvta.to.global.u64 	%rd5, %rd8;
	cvta.to.global.u64 	%rd6, %rd9;
$L__BB1_2:
	mul.hi.s32 	%r13, %r23, -2004318071;
	add.s32 	%r14, %r13, %r23;
	shr.u32 	%r15, %r14, 31;
	shr.s32 	%r16, %r14, 11;
	add.s32 	%r5, %r16, %r15;
	mul.lo.s32 	%r17, %r5, 3840;
	sub.s32 	%r6, %r23, %r17;
	setp.lt.s32 	%p2, %r5, %r8;
	setp.lt.s32 	%p3, %r6, %r9;
	and.pred  	%p4, %p2, %p3;
	@%p4 bra 	$L__BB1_4;
	mul.wide.s32 	%rd21, %r23, 4;
	add.s64 	%rd22, %rd3, %rd21;
	mov.b32 	%r22, 0;
	st.global.u32 	[%rd22], %r22;
	add.s64 	%rd23, %rd2, %rd21;
	st.global.u32 	[%rd23], %r22;
	add.s64 	%rd24, %rd1, %rd21;
	st.global.u32 	[%rd24], %r22;
	bra.uni 	$L__BB1_5;
$L__BB1_4:
	mad.lo.s32 	%r18, %r5, %r9, %r6;
	mul.wide.s32 	%rd13, %r18, 4;
	add.s64 	%rd14, %rd4, %rd13;
	ld.global.u32 	%r19, [%rd14];
	mul.wide.s32 	%rd15, %r23, 4;
	add.s64 	%rd16, %rd3, %rd15;
	st.global.u32 	[%rd16], %r19;
	add.s64 	%rd17, %rd5, %rd13;
	ld.global.u32 	%r20, [%rd17];
	add.s64 	%rd18, %rd2, %rd15;
	st.global.u32 	[%rd18], %r20;
	add.s64 	%rd19, %rd6, %rd13;
	ld.global.u32 	%r21, [%rd19];
	add.s64 	%rd20, %rd1, %rd15;
	st.global.u32 	[%rd20], %r21;
$L__BB1_5:
	add.s32 	%r23, %r23, %r3;
	setp.lt.s32 	%p5, %r23, 8294400;
	@%p5 bra 	$L__BB1_2;
$L__BB1_6:
	ret;

}
	// .globl	_Z21makeBlackWhiteImage4KPiS_ii
.visible .entry _Z21makeBlackWhiteImage4KPiS_ii(
	.param .u64 .ptr .align 1 _Z21makeBlackWhiteImage4KPiS_ii_param_0,
	.param .u64 .ptr .align 1 _Z21makeBlackWhiteImage4KPiS_ii_param_1,
	.param .u32 _Z21makeBlackWhiteImage4KPiS_ii_param_2,
	.param .u32 _Z21makeBlackWhiteImage4KPiS_ii_param_3
)
{
	.reg .pred 	%p<6>;
	.reg .b32 	%r<22>;
	.reg .b64 	%rd<11>;

	ld.param.u64 	%rd3, [_Z21makeBlackWhiteImage4KPiS_ii_param_0];
	ld.param.u64 	%rd4, [_Z21makeBlackWhiteImage4KPiS_ii_param_1];
	ld.param.u32 	%r8, [_Z21makeBlackWhiteImage4KPiS_ii_param_2];
	ld.param.u32 	%r9, [_Z21makeBlackWhiteImage4KPiS_ii_param_3];
	cvta.to.global.u64 	%rd1, %rd4;
	mov.u32 	%r10, %ctaid.x;
	mov.u32 	%r1, %ntid.x;
	mov.u32 	%r11, %tid.x;
	mad.lo.s32 	%r21, %r10, %r1, %r11;
	setp.gt.s32 	%p1, %r21, 8294399;
	@%p1 bra 	$L__BB2_6;
	mov.u32 	%r12, %nctaid.x;
	mul.lo.s32 	%r3, %r1, %r12;
	cvta.to.global.u64 	%rd2, %rd3;
$L__BB2_2:
	mul.hi.s32 	%r13, %r21, -2004318071;
	add.s32 	%r14, %r13, %r21;
	shr.u32 	%r15, %r14, 31;
	shr.s32 	%r16, %r14, 11;
	add.s32 	%r5, %r16, %r15;
	mul.lo.s32 	%r17, %r5, 3840;
	sub.s32 	%r6, %r21, %r17;
	setp.lt.s32 	%p2, %r5, %r8;
	setp.lt.s32 	%p3, %r6, %r9;
	and.pred  	%p4, %p2, %p3;
	@%p4 bra 	$L__BB2_4;
	mul.wide.s32 	%rd9, %r21, 4;
	add.s64 	%rd10, %rd1, %rd9;
	mov.b32 	%r20, 0;
	st.global.u32 	[%rd10], %r20;
	bra.uni 	$L__BB2_5;
$L__BB2_4:
	mad.lo.s32 	%r18, %r5, %r9, %r6;
	mul.wide.s32 	%rd5, %r18, 4;
	add.s64 	%rd6, %rd2, %rd5;
	ld.global.u32 	%r19, [%rd6];
	mul.wide.s32 	%rd7, %r21, 4;
	add.s64 	%rd8, %rd1, %rd7;
	st.global.u32 	[%rd8], %r19;
$L__BB2_5:
	add.s32 	%r21, %r21, %r3;
	setp.lt.s32 	%p5, %r21, 8294400;
	@%p5 bra 	$L__BB2_2;
$L__BB2_6:
	ret;

}
	// .globl	_Z9vectorDotPdS_S_i
.visible .entry _Z9vectorDotPdS_S_i(
	.param .u64 .ptr .align 1 _Z9vectorDotPdS_S_i_param_0,
	.param .u64 .ptr .align 1 _Z9vectorDotPdS_S_i_param_1,
	.param .u64 .ptr .align 1 _Z9vectorDotPdS_S_i_param_2,
	.param .u32 _Z9vectorDotPdS_S_i_param_3
)
{
	.reg .pred 	%p<7>;
	.reg .b32 	%r<22>;
	.reg .b64 	%rd<10>;
	.reg .b64 	%fd<9>;
	// demoted variable
	.shared .align 8 .b8 _ZZ9vectorDotPdS_S_iE8toReduce[2048];
	ld.param.u64 	%rd3, [_Z9vectorDotPdS_S_i_param_0];
	ld.param.u64 	%rd4, [_Z9vectorDotPdS_S_i_param_1];
	ld.param.u64 	%rd5, [_Z9vectorDotPdS_S_i_param_2];
	ld.param.u32 	%r9, [_Z9vectorDotPdS_S_i_param_3];
	mov.u32 	%r21, %ntid.x;
	mov.u32 	%r10, %ctaid.x;
	mov.u32 	%r11, %tid.x;
	mad.lo.s32 	%r2, %r21, %r10, %r11;
	setp.ge.s32 	%p1, %r2, %r9;
	@%p1 bra 	$L__BB3_3;
	mov.u32 	%r12, %nctaid.x;
	mul.lo.s32 	%r3, %r12, %r21;
	cvta.to.global.u64 	%rd1, %rd3;
	cvta.to.global.u64 	%rd2, %rd4;
	mov.u32 	%r14, _ZZ9vectorDotPdS_S_iE8toReduce;
	mov.u32 	%r20, %r2;
$L__BB3_2:
	mul.wide.s32 	%rd6, %r20, 8;
	add.s64 	%rd7, %rd1, %rd6;
	ld.global.f64 	%fd1, [%rd7];
	add.s64 	%rd8, %rd2, %rd6;
	ld.global.f64 	%fd2, [%rd8];
	mul.f64 	%fd3, %fd1, %fd2;
	shl.b32 	%r13, %r20, 3;
	add.s32 	%r15, %r14, %r13;
	st.shared.f64 	[%r15], %fd3;
	add.s32 	%r20, %r20, %r3;
	setp.lt.s32 	%p2, %r20, %r9;
	@%p2 bra 	$L__BB3_2;
$L__BB3_3:
	bar.sync 	0;
	setp.lt.u32 	%p3, %r21, 2;
	@%p3 bra 	$L__BB3_8;
	shl.b32 	%r16, %r2, 3;
	mov.u32 	%r17, _ZZ9vectorDotPdS_S_iE8toReduce;
	add.s32 	%r6, %r17, %r16;
$L__BB3_5:
	shr.u32 	%r8, %r21, 1;
	setp.ge.s32 	%p4, %r2, %r8;
	@%p4 bra 	$L__BB3_7;
	shl.b32 	%r18, %r8, 3;
	add.s32 	%r19, %r6, %r18;
	ld.shared.f64 	%fd4, [%r19];
	ld.shared.f64 	%fd5, [%r6];
	add.f64 	%fd6, %fd4, %fd5;
	st.shared.f64 	[%r6], %fd6;
$L__BB3_7:
	bar.sync 	0;
	setp.gt.u32 	%p5, %r21, 3;
	mov.u32 	%r21, %r8;
	@%p5 bra 	$L__BB3_5;
$L__BB3_8:
	setp.ne.s32 	%p6, %r2, 0;
	@%p6 bra 	$L__BB3_10;
	cvta.to.global.u64 	%rd9, %rd5;
	ld.global.f64 	%fd7, [%rd9];
	atom.shared.add.f64 	%fd8, [_ZZ9vectorDotPdS_S_iE8toReduce], %fd7;
$L__BB3_10:
	ret;

}
	// .globl	_Z10getPatchesPdPS_iiii
.visible .entry _Z10getPatchesPdPS_iiii(
	.param .u64 .ptr .align 1 _Z10getPatchesPdPS_iiii_param_0,
	.param .u64 .ptr .align 1 _Z10getPatchesPdPS_iiii_param_1,
	.param .u32 _Z10getPatchesPdPS_iiii_param_2,
	.param .u32 _Z10getPatchesPdPS_iiii_param_3,
	.param .u32 _Z10getPatchesPdPS_iiii_param_4,
	.param .u32 _Z10getPatchesPdPS_iiii_param_5
)
{
	.reg .pred 	%p<20>;
	.reg .b32 	%r<34>;
	.reg .b64 	%rd<144>;
	.reg .b64 	%fd<16>;

	ld.param.u64 	%rd5, [_Z10getPatchesPdPS_iiii_param_0];
	ld.param.u64 	%rd6, [_Z10getPatchesPdPS_iiii_param_1];
	ld.param.u32 	%r17, [_Z10getPatchesPdPS_iiii_param_2];
	ld.param.u32 	%r18, [_Z10getPatchesPdPS_iiii_param_3];
	ld.param.u32 	%r19, [_Z10getPatchesPdPS_iiii_param_4];
	mov.u32 	%r20, %ctaid.x;
	mov.u32 	%r1, %ntid.x;
	mov.u32 	%r21, %tid.x;
	mad.lo.s32 	%r31, %r20, %r1, %r21;
	mul.lo.s32 	%r3, %r18, %r17;
	setp.ge.s32 	%p2, %r31, %r3;
	@%p2 bra 	$L__BB4_59;
	setp.lt.s32 	%p3, %r19, 1;
	@%p3 bra 	$L__BB4_59;
	and.b32  	%r4, %r19, 7;
	add.s32 	%r5, %r4, -1;
	and.b32  	%r6, %r19, 3;
	and.b32  	%r7, %r19, 1;
	and.b32  	%r22, %r19, 2147483640;
	neg.s32 	%r8, %r22;
	cvta.to.global.u64 	%rd1, %rd5;
	cvta.to.global.u64 	%rd2, %rd6;
	mov.u32 	%r23, %nctaid.x;
	mul.lo.s32 	%r9, %r23, %r1;
$L__BB4_3:
	div.s32 	%r25, %r31, %r18;
	mul.lo.s32 	%r26, %r25, %r18;
	sub.s32 	%r27, %r31, %r26;
	sub.s32 	%r28, %r25, %r19;
	sub.s32 	%r29, %r27, %r19;
	setp.lt.s32 	%p4, %r28, 0;
	setp.ge.s32 	%p5, %r28, %r17;
	or.pred  	%p6, %p4, %p5;
	setp.lt.s32 	%p7, %r29, 0;
	setp.ge.s32 	%p8, %r29, %r18;
	or.pred  	%p9, %p7, %p8;
	or.pred  	%p1, %p6, %p9;
	mad.lo.s32 	%r30, %r28, %r17, %r29;
	mul.wide.s32 	%rd7, %r30, 8;
	add.s64 	%rd3, %rd1, %rd7;
	mul.wide.s32 	%rd8, %r31, 8;
	add.s64 	%rd4, %rd2, %rd8;
	mad.lo.s32 	%r11, %r28, %r19, %r29;
	mov.b32 	%r32, 0;
	mul.wide.s32 	%rd141, %r11, 8;
	mul.wide.u32 	%rd137, %r11, 8;
$L__BB4_4:
	setp.lt.u32 	%p11, %r19, 8;
	@%p11 bra 	$L__BB4_31;
	mov.u32 	%r33, %r8;
$L__BB4_6:
	.pragma "nounroll";
	@%p1 bra 	$L__BB4_8;
	ld.global.f64 	%fd1, [%rd3];
	ld.global.u64 	%rd9, [%rd4];
	cvta.to.global.u64 	%rd10, %rd9;
	add.s64 	%rd12, %rd10, %rd137;
	st.global.f64 	[%rd12], %fd1;
	bra.uni 	$L__BB4_9;
$L__BB4_8:
	ld.global.u64 	%rd13, [%rd4];
	cvta.to.global.u64 	%rd14, %rd13;
	add.s64 	%rd16, %rd14, %rd141;
	mov.b64 	%rd17, 0;
	st.global.u64 	[%rd16], %rd17;
$L__BB4_9:
	@%p1 bra 	$L__BB4_11;
	ld.global.f64 	%fd2, [%rd3];
	ld.global.u64 	%rd18, [%rd4];
	cvta.to.global.u64 	%rd19, %rd18;
	add.s64 	%rd21, %rd19, %rd137;
	st.global.f64 	[%rd21], %fd2;
	bra.uni 	$L__BB4_12;
$L__BB4_11:
	ld.global.u64 	%rd22, [%rd4];
	cvta.to.global.u64 	%rd23, %rd22;
	add.s64 	%rd25, %rd23, %rd141;
	mov.b64 	%rd26, 0;
	st.global.u64 	[%rd25], %rd26;
$L__BB4_12:
	@%p1 bra 	$L__BB4_14;
	ld.global.f64 	%fd3, [%rd3];
	ld.global.u64 	%rd27, [%rd4];
	cvta.to.global.u64 	%rd28, %rd27;
	add.s64 	%rd30, %rd28, %rd137;
	st.global.f64 	[%rd30], %fd3;
	bra.uni 	$L__BB4_15;
$L__BB4_14:
	ld.global.u64 	%rd31, [%rd4];
	cvta.to.global.u64 	%rd32, %rd31;
	add.s64 	%rd34, %rd32, %rd141;
	mov.b64 	%rd35, 0;
	st.global.u64 	[%rd34], %rd35;
$L__BB4_15:
	@%p1 bra 	$L__BB4_17;
	ld.global.f64 	%fd4, [%rd3];
	ld.global.u64 	%rd36, [%rd4];
	cvta.to.global.u64 	%rd37, %rd36;
	add.s64 	%rd39, %rd37, %rd137;
	st.global.f64 	[%rd39], %fd4;
	bra.uni 	$L__BB4_18;
$L__BB4_17:
	ld.global.u64 	%rd40, [%rd4];
	cvta.to.global.u64 	%rd41, %rd40;
	add.s64 	%rd43, %rd41, %rd141;
	mov.b64 	%rd44, 0;
	st.global.u64 	[%rd43], %rd44;
$L__BB4_18:
	@%p1 bra 	$L__BB4_20;
	ld.global.f64 	%fd5, [%rd3];
	ld.global.u64 	%rd45, [%rd4];
	cvta.to.global.u64 	%rd46, %rd45;
	add.s64 	%rd48, %rd46, %rd137;
	st.global.f64 	[%rd48], %fd5;
	bra.uni 	$L__BB4_21;
$L__BB4_20:
	ld.global.u64 	%rd49, [%rd4];
	cvta.to.global.u64 	%rd50, %rd49;
	add.s64 	%rd52, %rd50, %rd141;
	mov.b64 	%rd53, 0;
	st.global.u64 	[%rd52], %rd53;
$L__BB4_21:
	@%p1 bra 	$L__BB4_23;
	ld.global.f64 	%fd6, [%rd3];
	ld.global.u64 	%rd54, [%rd4];
	cvta.to.global.u64 	%rd55, %rd54;
	add.s64 	%rd57, %rd55, %rd137;
	st.global.f64 	[%rd57], %fd6;
	bra.uni 	$L__BB4_24;
$L__BB4_23:
	ld.global.u64 	%rd58, [%rd4];
	cvta.to.global.u64 	%rd59, %rd58;
	add.s64 	%rd61, %rd59, %rd141;
	mov.b64 	%rd62, 0;
	st.global.u64 	[%rd61], %rd62;
$L__BB4_24:
	@%p1 bra 	$L__BB4_26;
	ld.global.f64 	%fd7, [%rd3];
	ld.global.u64 	%rd63, [%rd4];
	cvta.to.global.u64 	%rd64, %rd63;
	add.s64 	%rd66, %rd64, %rd137;
	st.global.f64 	[%rd66], %fd7;
	bra.uni 	$L__BB4_27;
$L__BB4_26:
	ld.global.u64 	%rd67, [%rd4];
	cvta.to.global.u64 	%rd68, %rd67;
	add.s64 	%rd70, %rd68, %rd141;
	mov.b64 	%rd71, 0;
	st.global.u64 	[%rd70], %rd71;
$L__BB4_27:
	@%p1 bra 	$L__BB4_29;
	ld.global.f64 	%fd8, [%rd3];
	ld.global.u64 	%rd72, [%rd4];
	cvta.to.global.u64 	%rd73, %rd72;
	add.s64 	%rd75, %rd73, %rd137;
	st.global.f64 	[%rd75], %fd8;
	bra.uni 	$L__BB4_30;
$L__BB4_29:
	ld.global.u64 	%rd76, [%rd4];
	cvta.to.global.u64 	%rd77, %rd76;
	add.s64 	%rd79, %rd77, %rd141;
	mov.b64 	%rd80, 0;
	st.global.u64 	[%rd79], %rd80;
$L__BB4_30:
	add.s32 	%r33, %r33, 8;
	setp.ne.s32 	%p12, %r33, 0;
	@%p12 bra 	$L__BB4_6;
$L__BB4_31:
	setp.eq.s32 	%p13, %r4, 0;
	@%p13 bra 	$L__BB4_57;
	setp.lt.u32 	%p14, %r5, 3;
	@%p14 bra 	$L__BB4_45;
	@%p1 bra 	$L__BB4_35;
	ld.global.f64 	%fd9, [%rd3];
	ld.global.u64 	%rd81, [%rd4];
	cvta.to.global.u64 	%rd82, %rd81;
	add.s64 	%rd84, %rd82, %rd137;
	st.global.f64 	[%rd84], %fd9;
	bra.uni 	$L__BB4_36;
$L__BB4_35:
	ld.global.u64 	%rd85, [%rd4];
	cvta.to.global.u64 	%rd86, %rd85;
	add.s64 	%rd88, %rd86, %rd141;
	mov.b64 	%rd89, 0;
	st.global.u64 	[%rd88], %rd89;
$L__BB4_36:
	@%p1 bra 	$L__BB4_38;
	ld.global.f64 	%fd10, [%rd3];
	ld.global.u64 	%rd90, [%rd4];
	cvta.to.global.u64 	%rd91, %rd90;
	add.s64 	%rd93, %rd91, %rd137;
	st.global.f64 	[%rd93], %fd10;
	bra.uni 	$L__BB4_39;
$L__BB4_38:
	ld.global.u64 	%rd94, [%rd4];
	cvta.to.global.u64 	%rd95, %rd94;
	add.s64 	%rd97, %rd95, %rd141;
	mov.b64 	%rd98, 0;
	st.global.u64 	[%rd97], %rd98;
$L__BB4_39:
	@%p1 bra 	$L__BB4_41;
	ld.global.f64 	%fd11, [%rd3];
	ld.global.u64 	%rd99, [%rd4];
	cvta.to.global.u64 	%rd100, %rd99;
	add.s64 	%rd102, %rd100, %rd137;
	st.global.f64 	[%rd102], %fd11;
	bra.uni 	$L__BB4_42;
$L__BB4_41:
	ld.global.u64 	%rd103, [%rd4];
	cvta.to.global.u64 	%rd104, %rd103;
	add.s64 	%rd106, %rd104, %rd141;
	mov.b64 	%rd107, 0;
	st.global.u64 	[%rd106], %rd107;
$L__BB4_42:
	@%p1 bra 	$L__BB4_44;
	ld.global.f64 	%fd12, [%rd3];
	ld.global.u64 	%rd108, [%rd4];
	cvta.to.global.u64 	%rd109, %rd108;
	add.s64 	%rd111, %rd109, %rd137;
	st.global.f64 	[%rd111], %fd12;
	bra.uni 	$L__BB4_45;
$L__BB4_44:
	ld.global.u64 	%rd112, [%rd4];
	cvta.to.global.u64 	%rd113, %rd112;
	add.s64 	%rd115, %rd113, %rd141;
	mov.b64 	%rd116, 0;
	st.global.u64 	[%rd115], %rd116;
$L__BB4_45:
	setp.eq.s32 	%p15, %r6, 0;
	@%p15 bra 	$L__BB4_57;
	setp.eq.s32 	%p16, %r6, 1;
	@%p16 bra 	$L__BB4_53;
	@%p1 bra 	$L__BB4_49;
	ld.global.f64 	%fd13, [%rd3];
	ld.global.u64 	%rd117, [%rd4];
	cvta.to.global.u64 	%rd118, %rd117;
	add.s64 	%rd120, %rd118, %rd137;
	st.global.f64 	[%rd120], %fd13;
	bra.uni 	$L__BB4_50;
$L__BB4_49:
	ld.global.u64 	%rd121, [%rd4];
	cvta.to.global.u64 	%rd122, %rd121;
	add.s64 	%rd124, %rd122, %rd141;
	mov.b64 	%rd125, 0;
	st.global.u64 	[%rd124], %rd125;
$L__BB4_50:
	@%p1 bra 	$L__BB4_52;
	ld.global.f64 	%fd14, [%rd3];
	ld.global.u64 	%rd126, [%rd4];
	cvta.to.global.u64 	%rd127, %rd126;
	add.s64 	%rd129, %rd127, %rd137;
	st.global.f64 	[%rd129], %fd14;
	bra.uni 	$L__BB4_53;
$L__BB4_52:
	ld.global.u64 	%rd130, [%rd4];
	cvta.to.global.u64 	%rd131, %rd130;
	add.s64 	%rd133, %rd131, %rd141;
	mov.b64 	%rd134, 0;
	st.global.u64 	[%rd133], %rd134;
$L__BB4_53:
	setp.eq.s32 	%p17, %r7, 0;
	@%p17 bra 	$L__BB4_57;
	@%p1 bra 	$L__BB4_56;
	ld.global.f64 	%fd15, [%rd3];
	ld.global.u64 	%rd135, [%rd4];
	cvta.to.global.u64 	%rd136, %rd135;
	add.s64 	%rd138, %rd136, %rd137;
	st.global.f64 	[%rd138], %fd15;
	bra.uni 	$L__BB4_57;
$L__BB4_56:
	ld.global.u64 	%rd139, [%rd4];
	cvta.to.global.u64 	%rd140, %rd139;
	add.s64 	%rd142, %rd140, %rd141;
	mov.b64 	%rd143, 0;
	st.global.u64 	[%rd142], %rd143;
$L__BB4_57:
	add.s32 	%r32, %r32, 1;
	setp.ne.s32 	%p18, %r32, %r19;
	@%p18 bra 	$L__BB4_4;
	add.s32 	%r31, %r31, %r9;
	setp.lt.s32 	%p19, %r31, %r3;
	@%p19 bra 	$L__BB4_3;
$L__BB4_59:
	ret;

}
	// .globl	_Z8getPatchPdS_iiiiii
.visible .entry _Z8getPatchPdS_iiiiii(
	.param .u64 .ptr .align 1 _Z8getPatchPdS_iiiiii_param_0,
	.param .u64 .ptr .align 1 _Z8getPatchPdS_iiiiii_param_1,
	.param .u32 _Z8getPatchPdS_iiiiii_param_2,
	.param .u32 _Z8getPatchPdS_iiiiii_param_3,
	.param .u32 _Z8getPatchPdS_iiiiii_param_4,
	.param .u32 _Z8getPatchPdS_iiiiii_param_5,
	.param .u32 _Z8getPatchPdS_iiiiii_param_6,
	.param .u32 _Z8getPatchPdS_iiiiii_param_7
)
{
	.reg .pred 	%p<30>;
	.reg .b32 	%r<51>;
	.reg .b64 	%rd<14>;
	.reg .b64 	%fd<20>;

	ld.param.u64 	%rd4, [_Z8getPatchPdS_iiiiii_param_0];
	ld.param.u64 	%rd5, [_Z8getPatchPdS_iiiiii_param_1];
	ld.param.u32 	%r17, [_Z8getPatchPdS_iiiiii_param_2];
	ld.param.u32 	%r18, [_Z8getPatchPdS_iiiiii_param_3];
	ld.param.u32 	%r19, [_Z8getPatchPdS_iiiiii_param_4];
	ld.param.u32 	%r22, [_Z8getPatchPdS_iiiiii_param_5];
	ld.param.u32 	%r20, [_Z8getPatchPdS_iiiiii_param_6];
	ld.param.u32 	%r21, [_Z8getPatchPdS_iiiiii_param_7];
	cvta.to.global.u64 	%rd1, %rd5;
	mov.u32 	%r23, %ctaid.x;
	mov.u32 	%r1, %ntid.x;
	mov.u32 	%r24, %tid.x;
	mad.lo.s32 	%r50, %r23, %r1, %r24;
	mul.lo.s32 	%r3, %r19, %r19;
	mul.lo.s32 	%r4, %r3, %r22;
	setp.ge.s32 	%p4, %r50, %r4;
	@%p4 bra 	$L__BB5_13;
	shr.u32 	%r25, %r19, 31;
	add.s32 	%r26, %r19, %r25;
	shr.s32 	%r27, %r26, 1;
	sub.s32 	%r5, %r20, %r27;
	sub.s32 	%r6, %r21, %r27;
	mov.u32 	%r28, %nctaid.x;
	mul.lo.s32 	%r7, %r28, %r1;
	cvta.to.global.u64 	%rd2, %rd4;
$L__BB5_2:
	div.s32 	%r9, %r50, %r19;
	mul.lo.s32 	%r29, %r9, %r19;
	sub.s32 	%r10, %r50, %r29;
	add.s32 	%r11, %r5, %r9;
	add.s32 	%r12, %r6, %r10;
	setp.lt.s32 	%p5, %r11, 0;
	setp.ge.s32 	%p6, %r11, %r17;
	or.pred  	%p7, %p5, %p6;
	setp.lt.s32 	%p8, %r12, 0;
	setp.ge.s32 	%p9, %r12, %r18;
	or.pred  	%p10, %p8, %p9;
	or.pred  	%p12, %p7, %p10;
	not.pred 	%p13, %p12;
	@%p13 bra 	$L__BB5_4;
	mad.lo.s32 	%r49, %r9, %r19, %r10;
	mul.wide.s32 	%rd11, %r49, 8;
	add.s64 	%rd12, %rd1, %rd11;
	mov.b64 	%rd13, 0;
	st.global.u64 	[%rd12], %rd13;
	bra.uni 	$L__BB5_12;
$L__BB5_4:
	div.s32 	%r30, %r50, %r3;
	add.s32 	%r13, %r30, 1;
	mad.lo.s32 	%r31, %r11, %r17, %r12;
	mul.wide.s32 	%rd6, %r31, 8;
	add.s64 	%rd7, %rd2, %rd6;
	ld.global.f64 	%fd1, [%rd7];
	cvt.rn.f64.s32 	%fd2, %r13;
	{
	.reg .b32 %temp; 
	mov.b64 	{%temp, %r14}, %fd1;
	}
	{
	.reg .b32 %temp; 
	mov.b64 	{%temp, %r15}, %fd2;
	}
	shr.u32 	%r32, %r15, 20;
	and.b32  	%r33, %r32, 2047;
	add.s32 	%r34, %r33, -1012;
	mov.b64 	%rd8, %fd2;
	shl.b64 	%rd3, %rd8, %r34;
	setp.eq.s64 	%p29, %rd3, -9223372036854775808;
	abs.f64 	%fd3, %fd1;
	{ // callseq 0, 0
	.param .b64 param0;
	st.param.f64 	[param0], %fd3;
	.param .b64 param1;
	st.param.f64 	[param1], %fd2;
	.param .b64 retval0;
	call.uni (retval0), 
	__internal_accurate_pow, 
	(
	param0, 
	param1
	);
	ld.param.f64 	%fd10, [retval0];
	} // callseq 0
	setp.lt.s32 	%p15, %r14, 0;
	neg.f64 	%fd12, %fd10;
	selp.f64 	%fd13, %fd12, %fd10, %p29;
	selp.f64 	%fd19, %fd13, %fd10, %p15;
	setp.neu.f64 	%p16, %fd1, 0d0000000000000000;
	@%p16 bra 	$L__BB5_6;
	setp.eq.s64 	%p17, %rd3, -9223372036854775808;
	abs.f64 	%fd14, %fd2;
	setp.neu.f64 	%p18, %fd14, 0d3FE0000000000000;
	and.pred  	%p29, %p18, %p17;
	selp.b32 	%r35, %r14, 0, %p29;
	setp.lt.s32 	%p19, %r15, 0;
	or.b32  	%r36, %r35, 2146435072;
	selp.b32 	%r37, %r36, %r35, %p19;
	mov.b32 	%r38, 0;
	mov.b64 	%fd19, {%r38, %r37};
$L__BB5_6:
	add.f64 	%fd15, %fd1, %fd2;
	{
	.reg .b32 %temp; 
	mov.b64 	{%temp, %r39}, %fd15;
	}
	and.b32  	%r40, %r39, 2146435072;
	setp.ne.s32 	%p20, %r40, 2146435072;
	@%p20 bra 	$L__BB5_11;
	setp.num.f64 	%p21, %fd1, %fd1;
	@%p21 bra 	$L__BB5_9;
	add.rn.f64 	%fd19, %fd1, %fd2;
	bra.uni 	$L__BB5_11;
$L__BB5_9:
	setp.neu.f64 	%p22, %fd3, 0d7FF0000000000000;
	@%p22 bra 	$L__BB5_11;
	setp.lt.s32 	%p23, %r14, 0;
	setp.lt.s32 	%p24, %r15, 0;
	selp.b32 	%r41, 0, 2146435072, %p24;
	and.b32  	%r42, %r15, 2147483647;
	setp.ne.s32 	%p25, %r42, 1071644672;
	or.b32  	%r43, %r41, -2147483648;
	selp.b32 	%r44, %r43, %r41, %p25;
	selp.b32 	%r45, %r44, %r41, %p29;
	selp.b32 	%r46, %r45, %r41, %p23;
	mov.b32 	%r47, 0;
	mov.b64 	%fd19, {%r47, %r46};
$L__BB5_11:
	setp.eq.f64 	%p26, %fd1, 0d3FF0000000000000;
	setp.eq.s32 	%p27, %r13, 0;
	selp.f64 	%fd16, 0d3FF0000000000000, %fd19, %p27;
	selp.f64 	%fd17, 0d3FF0000000000000, %fd16, %p26;
	mad.lo.s32 	%r48, %r9, %r19, %r10;
	mul.wide.s32 	%rd9, %r48, 8;
	add.s64 	%rd10, %rd1, %rd9;
	st.global.f64 	[%rd10], %fd17;
$L__BB5_12:
	add.s32 	%r50, %r50, %r7;
	setp.lt.s32 	%p28, %r50, %r4;
	@%p28 bra 	$L__BB5_2;
$L__BB5_13:
	ret;

}
	// .globl	_Z10pixelScalePiPdii
.visible .entry _Z10pixelScalePiPdii(
	.param .u64 .ptr .align 1 _Z10pixelScalePiPdii_param_0,
	.param .u64 .ptr .align 1 _Z10pixelScalePiPdii_param_1,
	.param .u32 _Z10pixelScalePiPdii_param_2,
	.param .u32 _Z10pixelScalePiPdii_param_3
)
{
	.reg .pred 	%p<3>;
	.reg .b32 	%r<14>;
	.reg .b64 	%rd<9>;
	.reg .b64 	%fd<3>;

	ld.param.u64 	%rd3, [_Z10pixelScalePiPdii_param_0];
	ld.param.u64 	%rd4, [_Z10pixelScalePiPdii_param_1];
	ld.param.u32 	%r7, [_Z10pixelScalePiPdii_param_2];
	ld.param.u32 	%r8, [_Z10pixelScalePiPdii_param_3];
	mul.lo.s32 	%r1, %r8, %r7;
	mov.u32 	%r2, %ntid.x;
	mov.u32 	%r9, %ctaid.x;
	mov.u32 	%r10, %tid.x;
	mad.lo.s32 	%r13, %r2, %r9, %r10;
	setp.ge.s32 	%p1, %r13, %r1;
	@%p1 bra 	$L__BB6_3;
	mov.u32 	%r11, %nctaid.x;
	mul.lo.s32 	%r4, %r11, %r2;
	cvta.to.global.u64 	%rd1, %rd3;
	cvta.to.global.u64 	%rd2, %rd4;
$L__BB6_2:
	mul.wide.s32 	%rd5, %r13, 4;
	add.s64 	%rd6, %rd1, %rd5;
	ld.global.u32 	%r12, [%rd6];
	cvt.rn.f64.s32 	%fd1, %r12;
	div.rn.f64 	%fd2, %fd1, 0d406FE00000000000;
	mul.wide.s32 	%rd7, %r13, 8;
	add.s64 	%rd8, %rd2, %rd7;
	st.global.f64 	[%rd8], %fd2;
	add.s32 	%r13, %r13, %r4;
	setp.lt.s32 	%p2, %r13, %r1;
	@%p2 bra 	$L__BB6_2;
$L__BB6_3:
	ret;

}
	// .globl	_Z10addFeaturePdS_iii
.visible .entry _Z10addFeaturePdS_iii(
	.param .u64 .ptr .align 1 _Z10addFeaturePdS_iii_param_0,
	.param .u64 .ptr .align 1 _Z10addFeaturePdS_iii_param_1,
	.param .u32 _Z10addFeaturePdS_iii_param_2,
	.param .u32 _Z10addFeaturePdS_iii_param_3,
	.param .u32 _Z10addFeaturePdS_iii_param_4
)
{


	ret;

}
.func  (.param .b64 func_retval0) __internal_accurate_pow(
	.param .b64 __internal_accurate_pow_param_0,
	.param .b64 __internal_accurate_pow_param_1
)
{
	.reg .pred 	%p<8>;
	.reg .b32 	%r<49>;
	.reg .b32 	%f<3>;
	.reg .b64 	%fd<109>;

	ld.param.f64 	%fd10, [__internal_accurate_pow_param_0];
	ld.param.f64 	%fd11, [__internal_accurate_pow_param_1];
	{
	.reg .b32 %temp; 
	mov.b64 	{%temp, %r46}, %fd10;
	}
	{
	.reg .b32 %temp; 
	mov.b64 	{%r45, %temp}, %fd10;
	}
	shr.u32 	%r47, %r46, 20;
	setp.gt.u32 	%p1, %r46, 1048575;
	@%p1 bra 	$L__BB8_2;
	mul.f64 	%fd12, %fd10, 0d4350000000000000;
	{
	.reg .b32 %temp; 
	mov.b64 	{%temp, %r46}, %fd12;
	}
	{
	.reg .b32 %temp; 
	mov.b64 	{%r45, %temp}, %fd12;
	}
	shr.u32 	%r16, %r46, 20;
	add.s32 	%r47, %r16, -54;
$L__BB8_2:
	add.s32 	%r48, %r47, -1023;
	and.b32  	%r17, %r46, -2146435073;
	or.b32  	%r18, %r17, 1072693248;
	mov.b64 	%fd107, {%r45, %r18};
	setp.lt.u32 	%p2, %r18, 1073127583;
	@%p2 bra 	$L__BB8_4;
	{
	.reg .b32 %temp; 
	mov.b64 	{%r19, %temp}, %fd107;
	}
	{
	.reg .b32 %temp; 
	mov.b64 	{%temp, %r20}, %fd107;
	}
	add.s32 	%r21, %r20, -1048576;
	mov.b64 	%fd107, {%r19, %r21};
	add.s32 	%r48, %r47, -1022;
$L__BB8_4:
	add.f64 	%fd13, %fd107, 0dBFF0000000000000;
	add.f64 	%fd14, %fd107, 0d3FF0000000000000;
	rcp.approx.ftz.f64 	%fd15, %fd14;
	neg.f64 	%fd16, %fd14;
	fma.rn.f64 	%fd17, %fd16, %fd15, 0d3FF0000000000000;
	fma.rn.f64 	%fd18, %fd17, %fd17, %fd17;
	fma.rn.f64 	%fd19, %fd18, %fd15, %fd15;
	mul.f64 	%fd20, %fd13, %fd19;
	fma.rn.f64 	%fd21, %fd13, %fd19, %fd20;
	mul.f64 	%fd22, %fd21, %fd21;
	fma.rn.f64 	%fd23, %fd22, 0d3EB0F5FF7D2CAFE2, 0d3ED0F5D241AD3B5A;
	fma.rn.f64 	%fd24, %fd23, %fd22, 0d3EF3B20A75488A3F;
	fma.rn.f64 	%fd25, %fd24, %fd22, 0d3F1745CDE4FAECD5;
	fma.rn.f64 	%fd26, %fd25, %fd22, 0d3F3C71C7258A578B;
	fma.rn.f64 	%fd27, %fd26, %fd22, 0d3F6249249242B910;
	fma.rn.f64 	%fd28, %fd27, %fd22, 0d3F89999999999DFB;
	sub.f64 	%fd29, %fd13, %fd21;
	add.f64 	%fd30, %fd29, %fd29;
	neg.f64 	%fd31, %fd21;
	fma.rn.f64 	%fd32, %fd31, %fd13, %fd30;
	mul.f64 	%fd33, %fd19, %fd32;
	fma.rn.f64 	%fd34, %fd22, %fd28, 0d3FB5555555555555;
	mov.f64 	%fd35, 0d3FB5555555555555;
	sub.f64 	%fd36, %fd35, %fd34;
	fma.rn.f64 	%fd37, %fd22, %fd28, %fd36;
	add.f64 	%fd38, %fd37, 0dBC46A4CB00B9E7B0;
	add.f64 	%fd39, %fd34, %fd38;
	sub.f64 	%fd40, %fd34, %fd39;
	add.f64 	%fd41, %fd38, %fd40;
	mul.rn.f64 	%fd42, %fd21, %fd21;
	neg.f64 	%fd43, %fd42;
	fma.rn.f64 	%fd44, %fd21, %fd21, %fd43;
	{
	.reg .b32 %temp; 
	mov.b64 	{%r22, %temp}, %fd33;
	}
	{
	.reg .b32 %temp; 
	mov.b64 	{%temp, %r23}, %fd33;
	}
	add.s32 	%r24, %r23, 1048576;
	mov.b64 	%fd45, {%r22, %r24};
	fma.rn.f64 	%fd46, %fd21, %fd45, %fd44;
	mul.rn.f64 	%fd47, %fd42, %fd21;
	neg.f64 	%fd48, %fd47;
	fma.rn.f64 	%fd49, %fd42, %fd21, %fd48;
	fma.rn.f64 	%fd50, %fd42, %fd33, %fd49;
	fma.rn.f64 	%fd51, %fd46, %fd21, %fd50;
	mul.rn.f64 	%fd52, %fd39, %fd47;
	neg.f64 	%fd53, %fd52;
	fma.rn.f64 	%fd54, %fd39, %fd47, %fd53;
	fma.rn.f64 	%fd55, %fd39, %fd51, %fd54;
	fma.rn.f64 	%fd56, %fd41, %fd47, %fd55;
	add.f64 	%fd57, %fd52, %fd56;
	sub.f64 	%fd58, %fd52, %fd57;
	add.f64 	%fd59, %fd56, %fd58;
	add.f64 	%fd60, %fd21, %fd57;
	sub.f64 	%fd61, %fd21, %fd60;
	add.f64 	%fd62, %fd57, %fd61;
	add.f64 	%fd63, %fd59, %fd62;
	add.f64 	%fd64, %fd33, %fd63;
	add.f64 	%fd65, %fd60, %fd64;
	sub.f64 	%fd66, %fd60, %fd65;
	add.f64 	%fd67, %fd64, %fd66;
	xor.b32  	%r25, %r48, -2147483648;
	mov.b32 	%r26, 1127219200;
	mov.b64 	%fd68, {%r25, %r26};
	mov.b32 	%r27, -2147483648;
	mov.b64 	%fd69, {%r27, %r26};
	sub.f64 	%fd70, %fd68, %fd69;
	fma.rn.f64 	%fd71, %fd70, 0d3FE62E42FEFA39EF, %fd65;
	fma.rn.f64 	%fd72, %fd70, 0dBFE62E42FEFA39EF, %fd71;
	sub.f64 	%fd73, %fd72, %fd65;
	sub.f64 	%fd74, %fd67, %fd73;
	fma.rn.f64 	%fd75, %fd70, 0d3C7ABC9E3B39803F, %fd74;
	add.f64 	%fd76, %fd71, %fd75;
	sub.f64 	%fd77, %fd71, %fd76;
	add.f64 	%fd78, %fd75, %fd77;
	{
	.reg .b32 %temp; 
	mov.b64 	{%temp, %r28}, %fd11;
	}
	{
	.reg .b32 %temp; 
	mov.b64 	{%r29, %temp}, %fd11;
	}
	shl.b32 	%r30, %r28, 1;
	setp.gt.u32 	%p3, %r30, -33554433;
	and.b32  	%r31, %r28, -15728641;
	selp.b32 	%r32, %r31, %r28, %p3;
	mov.b64 	%fd79, {%r29, %r32};
	mul.rn.f64 	%fd80, %fd76, %fd79;
	neg.f64 	%fd81, %fd80;
	fma.rn.f64 	%fd82, %fd76, %fd79, %fd81;
	fma.rn.f64 	%fd83, %fd78, %fd79, %fd82;
	add.f64 	%fd4, %fd80, %fd83;
	sub.f64 	%fd84, %fd80, %fd4;
	add.f64 	%fd5, %fd83, %fd84;
	fma.rn.f64 	%fd85, %fd4, 0d3FF71547652B82FE, 0d4338000000000000;
	{
	.reg .b32 %temp; 
	mov.b64 	{%r13, %temp}, %fd85;
	}
	mov.f64 	%fd86, 0dC338000000000000;
	add.rn.f64 	%fd87, %fd85, %fd86;
	fma.rn.f64 	%fd88, %fd87, 0dBFE62E42FEFA39EF, %fd4;
	fma.rn.f64 	%fd89, %fd87, 0dBC7ABC9E3B39803F, %fd88;
	fma.rn.f64 	%fd90, %fd89, 0d3E5ADE1569CE2BDF, 0d3E928AF3FCA213EA;
	fma.rn.f64 	%fd91, %fd90, %fd89, 0d3EC71DEE62401315;
	fma.rn.f64 	%fd92, %fd91, %fd89, 0d3EFA01997C89EB71;
	fma.rn.f64 	%fd93, %fd92, %fd89, 0d3F2A01A014761F65;
	fma.rn.f64 	%fd94, %fd93, %fd89, 0d3F56C16C1852B7AF;
	fma.rn.f64 	%fd95, %fd94, %fd89, 0d3F81111111122322;
	fma.rn.f64 	%fd96, %fd95, %fd89, 0d3FA55555555502A1;
	fma.rn.f64 	%fd97, %fd96, %fd89, 0d3FC5555555555511;
	fma.rn.f64 	%fd98, %fd97, %fd89, 0d3FE000000000000B;
	fma.rn.f64 	%fd99, %fd98, %fd89, 0d3FF0000000000000;
	fma.rn.f64 	%fd100, %fd99, %fd89, 0d3FF0000000000000;
	{
	.reg .b32 %temp; 
	mov.b64 	{%r14, %temp}, %fd100;
	}
	{
	.reg .b32 %temp; 
	mov.b64 	{%temp, %r15}, %fd100;
	}
	shl.b32 	%r33, %r13, 20;
	add.s32 	%r34, %r33, %r15;
	mov.b64 	%fd108, {%r14, %r34};
	{
	.reg .b32 %temp; 
	mov.b64 	{%temp, %r35}, %fd4;
	}
	mov.b32 	%f2, %r35;
	abs.f32 	%f1, %f2;
	setp.lt.f32 	%p4, %f1, 0f4086232B;
	@%p4 bra 	$L__BB8_7;
	setp.lt.f64 	%p5, %fd4, 0d0000000000000000;
	add.f64 	%fd101, %fd4, 0d7FF0000000000000;
	selp.f64 	%fd108, 0d0000000000000000, %fd101, %p5;
	setp.geu.f32 	%p6, %f1, 0f40874800;
	@%p6 bra 	$L__BB8_7;
	shr.u32 	%r36, %r13, 31;
	add.s32 	%r37, %r13, %r36;
	shr.s32 	%r38, %r37, 1;
	shl.b32 	%r39, %r38, 20;
	add.s32 	%r40, %r15, %r39;
	mov.b64 	%fd102, {%r14, %r40};
	sub.s32 	%r41, %r13, %r38;
	shl.b32 	%r42, %r41, 20;
	add.s32 	%r43, %r42, 1072693248;
	mov.b32 	%r44, 0;
	mov.b64 	%fd103, {%r44, %r43};
	mul.f64 	%fd108, %fd103, %fd102;
$L__BB8_7:
	abs.f64 	%fd104, %fd108;
	setp.eq.f64 	%p7, %fd104, 0d7FF0000000000000;
	fma.rn.f64 	%fd105, %fd108, %fd5, %fd108;
	selp.f64 	%fd106, %fd108, %fd105, %p7;
	st.param.f64 	[func_retval0], %fd106;
	ret;

}


// ===== COMPILED SASS (sm_100) =====

	.target	sm_100

	.elftype	@"ET_EXEC"


//--------------------- .note.nv.tkinfo           --------------------------
	.section	.note.nv.tkinfo,"",@"SHT_NOTE"
	.sectionflags	@"SHF_NOTE_NV_TKINFO"
	.tkinfo
        /*0018*/ 	.word	0x00000002
        /*0030*/ 	.string	""
        /*0030*/ 	.string	"ptxas"
        /*0030*/ 	.string	"Cuda compilation tools, release 13.0, V13.0.88"
        /*0030*/ 	.string	"Build cuda_13.0.r13.0/compiler.36424714_0"
        /*0030*/ 	.string	"-arch sm_100 -m 64 "



//--------------------- .note.nv.cuinfo           --------------------------
	.section	.note.nv.cuinfo,"",@"SHT_NOTE"
	.sectionflags	@"SHF_NOTE_NV_CUINFO"
        /*0018*/ 	.short	0x0002
        /*001a*/ 	.short	0x0064
        /*001c*/ 	.short	0x0082
	.zero		2


//--------------------- .nv.info                  --------------------------
	.section	.nv.info,"",@"SHT_CUDA_INFO"
	.align	4


	//----- nvinfo : EIATTR_REGCOUNT
	.align		4
        /*0000*/ 	.byte	0x04, 0x2f
        /*0002*/ 	.short	(.L_1 - .L_0)
	.align		4
.L_0:
        /*0004*/ 	.word	index@(_Z22makeImageBlackAndWhitePiS_S_S_ii)
        /*0008*/ 	.word	0x0000001a


	//----- nvinfo : EIATTR_FRAME_SIZE
	.align		4
.L_1:
        /*000c*/ 	.byte	0x04, 0x11
        /*000e*/ 	.short	(.L_3 - .L_2)
	.align		4
.L_2:
        /*0010*/ 	.word	index@(_Z22makeImageBlackAndWhitePiS_S_S_ii)
        /*0014*/ 	.word	0x00000000


	//----- nvinfo : EIATTR_REGCOUNT
	.align		4
.L_3:
        /*0018*/ 	.byte	0x04, 0x2f
        /*001a*/ 	.short	(.L_5 - .L_4)
	.align		4
.L_4:
        /*001c*/ 	.word	index@(_Z16makeColorImage4KPiS_S_S_S_S_ii)
        /*0020*/ 	.word	0x00000018


	//----- nvinfo : EIATTR_FRAME_SIZE
	.align		4
.L_5:
        /*0024*/ 	.byte	0x04, 0x11
        /*0026*/ 	.short	(.L_7 - .L_6)
	.align		4
.L_6:
        /*0028*/ 	.word	index@(_Z16makeColorImage4KPiS_S_S_S_S_ii)
        /*002c*/ 	.word	0x00000000


	//----- nvinfo : EIATTR_REGCOUNT
	.align		4
.L_7:
        /*0030*/ 	.byte	0x04, 0x2f
        /*0032*/ 	.short	(.L_9 - .L_8)
	.align		4
.L_8:
        /*0034*/ 	.word	index@(_Z21makeBlackWhiteImage4KPiS_ii)
        /*0038*/ 	.word	0x0000000c


	//----- nvinfo : EIATTR_FRAME_SIZE
	.align		4
.L_9:
        /*003c*/ 	.byte	0x04, 0x11
        /*003e*/ 	.short	(.L_11 - .L_10)
	.align		4
.L_10:
        /*0040*/ 	.word	index@(_Z21makeBlackWhiteImage4KPiS_ii)
        /*0044*/ 	.word	0x00000000


	//----- nvinfo : EIATTR_REGCOUNT
	.align		4
.L_11:
        /*0048*/ 	.byte	0x04, 0x2f
        /*004a*/ 	.short	(.L_13 - .L_12)
	.align		4
.L_12:
        /*004c*/ 	.word	index@(_Z9vectorDotPdS_S_i)
        /*0050*/ 	.word	0x00000014


	//----- nvinfo : EIATTR_FRAME_SIZE
	.align		4
.L_13:
        /*0054*/ 	.byte	0x04, 0x11
        /*0056*/ 	.short	(.L_15 - .L_14)
	.align		4
.L_14:
        /*0058*/ 	.word	index@(_Z9vectorDotPdS_S_i)
        /*005c*/ 	.word	0x00000000


	//----- nvinfo : EIATTR_REGCOUNT
	.align		4
.L_15:
        /*0060*/ 	.byte	0x04, 0x2f
        /*0062*/ 	.short	(.L_17 - .L_16)
	.align		4
.L_16:
        /*0064*/ 	.word	index@(_Z10getPatchesPdPS_iiii)
        /*0068*/ 	.word	0x0000001c


	//----- nvinfo : EIATTR_FRAME_SIZE
	.align		4
.L_17:
        /*006c*/ 	.byte	0x04, 0x11
        /*006e*/ 	.short	(.L_19 - .L_18)
	.align		4
.L_18:
        /*0070*/ 	.word	index@(_Z10getPatchesPdPS_iiii)
        /*0074*/ 	.word	0x00000000


	//----- nvinfo : EIATTR_REGCOUNT
	.align		4
.L_19:
        /*0078*/ 	.byte	0x04, 0x2f
        /*007a*/ 	.short	(.L_21 - .L_20)
	.align		4
.L_20:
        /*007c*/ 	.word	index@(_Z8getPatchPdS_iiiiii)
        /*0080*/ 	.word	0x00000028


	//----- nvinfo : EIATTR_FRAME_SIZE
	.align		4
.L_21:
        /*0084*/ 	.byte	0x04, 0x11
        /*0086*/ 	.short	(.L_23 - .L_22)
	.align		4
.L_22:
        /*0088*/ 	.word	index@($_Z8getPatchPdS_iiiiii$__internal_accurate_pow)
        /*008c*/ 	.word	0x00000000


	//----- nvinfo : EIATTR_FRAME_SIZE
	.align		4
.L_23:
        /*0090*/ 	.byte	0x04, 0x11
        /*0092*/ 	.short	(.L_25 - .L_24)
	.align		4
.L_24:
        /*0094*/ 	.word	index@(_Z8getPatchPdS_iiiiii)
        /*0098*/ 	.word	0x00000000


	//----- nvinfo : EIATTR_REGCOUNT
	.align		4
.L_25:
        /*009c*/ 	.byte	0x04, 0x2f
        /*009e*/ 	.short	(.L_27 - .L_26)
	.align		4
.L_26:
        /*00a0*/ 	.word	index@(_Z10pixelScalePiPdii)
        /*00a4*/ 	.word	0x0000001b


	//----- nvinfo : EIATTR_FRAME_SIZE
	.align		4
.L_27:
        /*00a8*/ 	.byte	0x04, 0x11
        /*00aa*/ 	.short	(.L_29 - .L_28)
	.align		4
.L_28:
        /*00ac*/ 	.word	index@($__internal_0_$__cuda_sm20_div_rn_f64_full)
        /*00b0*/ 	.word	0x00000000


	//----- nvinfo : EIATTR_FRAME_SIZE
	.align		4
.L_29:
        /*00b4*/ 	.byte	0x04, 0x11
        /*00b6*/ 	.short	(.L_31 - .L_30)
	.align		4
.L_30:
        /*00b8*/ 	.word	index@(_Z10pixelScalePiPdii)
        /*00bc*/ 	.word	0x00000000


	//----- nvinfo : EIATTR_REGCOUNT
	.align		4
.L_31:
        /*00c0*/ 	.byte	0x04, 0x2f
        /*00c2*/ 	.short	(.L_33 - .L_32)
	.align		4
.L_32:
        /*00c4*/ 	.word	index@(_Z10addFeaturePdS_iii)
        /*00c8*/ 	.word	0x00000004


	//----- nvinfo : EIATTR_FRAME_SIZE
	.align		4
.L_33:
        /*00cc*/ 	.byte	0x04, 0x11
        /*00ce*/ 	.short	(.L_35 - .L_34)
	.align		4
.L_34:
        /*00d0*/ 	.word	index@(_Z10addFeaturePdS_iii)
        /*00d4*/ 	.word	0x00000000


	//----- nvinfo : EIATTR_MIN_STACK_SIZE
	.align		4
.L_35:
        /*00d8*/ 	.byte	0x04, 0x12
        /*00da*/ 	.short	(.L_37 - .L_36)
	.align		4
.L_36:
        /*00dc*/ 	.word	index@(_Z10addFeaturePdS_iii)
        /*00e0*/ 	.word	0x00000000


	//----- nvinfo : EIATTR_MIN_STACK_SIZE
	.align		4
.L_37:
        /*00e4*/ 	.byte	0x04, 0x12
        /*00e6*/ 	.short	(.L_39 - .L_38)
	.align		4
.L_38:
        /*00e8*/ 	.word	index@(_Z10pixelScalePiPdii)
        /*00ec*/ 	.word	0x00000000


	//----- nvinfo : EIATTR_MIN_STACK_SIZE
	.align		4
.L_39:
        /*00f0*/ 	.byte	0x04, 0x12
        /*00f2*/ 	.short	(.L_41 - .L_40)
	.align		4
.L_40:
        /*00f4*/ 	.word	index@(_Z8getPatchPdS_iiiiii)
        /*00f8*/ 	.word	0x00000000


	//----- nvinfo : EIATTR_MIN_STACK_SIZE
	.align		4
.L_41:
        /*00fc*/ 	.byte	0x04, 0x12
        /*00fe*/ 	.short	(.L_43 - .L_42)
	.align		4
.L_42:
        /*0100*/ 	.word	index@(_Z10getPatchesPdPS_iiii)
        /*0104*/ 	.word	0x00000000


	//----- nvinfo : EIATTR_MIN_STACK_SIZE
	.align		4
.L_43:
        /*0108*/ 	.byte	0x04, 0x12
        /*010a*/ 	.short	(.L_45 - .L_44)
	.align		4
.L_44:
        /*010c*/ 	.word	index@(_Z9vectorDotPdS_S_i)
        /*0110*/ 	.word	0x00000000


	//----- nvinfo : EIATTR_MIN_STACK_SIZE
	.align		4
.L_45:
        /*0114*/ 	.byte	0x04, 0x12
        /*0116*/ 	.short	(.L_47 - .L_46)
	.align		4
.L_46:
        /*0118*/ 	.word	index@(_Z21makeBlackWhiteImage4KPiS_ii)
        /*011c*/ 	.word	0x00000000


	//----- nvinfo : EIATTR_MIN_STACK_SIZE
	.align		4
.L_47:
        /*0120*/ 	.byte	0x04, 0x12
        /*0122*/ 	.short	(.L_49 - .L_48)
	.align		4
.L_48:
        /*0124*/ 	.word	index@(_Z16makeColorImage4KPiS_S_S_S_S_ii)
        /*0128*/ 	.word	0x00000000


	//----- nvinfo : EIATTR_MIN_STACK_SIZE
	.align		4
.L_49:
        /*012c*/ 	.byte	0x04, 0x12
        /*012e*/ 	.short	(.L_51 - .L_50)
	.align		4
.L_50:
        /*0130*/ 	.word	index@(_Z22makeImageBlackAndWhitePiS_S_S_ii)
        /*0134*/ 	.word	0x00000000
.L_51:


//--------------------- .nv.compat                --------------------------
	.section	.nv.compat,"",@"SHT_CUDA_COMPAT_INFO"
	.align	4
        /*0000*/ 	.byte	0x02, 0x09, 0x00, 0x00, 0x02, 0x02, 0x01, 0x00, 0x02, 0x05, 0x05, 0x00, 0x03, 0x07, 0x01, 0x01
        /*0010*/ 	.byte	0x02, 0x03, 0x00, 0x00, 0x02, 0x06, 0x01, 0x00, 0x04, 0x0b, 0x08, 0x00, 0x01, 0x00, 0x00, 0x00
        /*0020*/ 	.byte	0x00, 0x00, 0x00, 0x00


//--------------------- .nv.info._Z10addFeaturePdS_iii --------------------------
	.section	.nv.info._Z10addFeaturePdS_iii,"",@"SHT_CUDA_INFO"
	.sectionflags	@""
	.align	4


	//----- nvinfo : EIATTR_CUDA_API_VERSION
	.align		4
        /*0000*/ 	.byte	0x04, 0x37
        /*0002*/ 	.short	(.L_53 - .L_52)
.L_52:
        /*0004*/ 	.word	0x00000082


	//----- nvinfo : EIATTR_KPARAM_INFO
	.align		4
.L_53:
        /*0008*/ 	.byte	0x04, 0x17
        /*000a*/ 	.short	(.L_55 - .L_54)
.L_54:
        /*000c*/ 	.word	0x00000000
        /*0010*/ 	.short	0x0004
        /*0012*/ 	.short	0x0018
        /*0014*/ 	.byte	0x00, 0xf0, 0x11, 0x00


	//----- nvinfo : EIATTR_KPARAM_INFO
	.align		4
.L_55:
        /*0018*/ 	.byte	0x04, 0x17
        /*001a*/ 	.short	(.L_57 - .L_56)
.L_56:
        /*001c*/ 	.word	0x00000000
        /*0020*/ 	.short	0x0003
        /*0022*/ 	.short	0x0014
        /*0024*/ 	.byte	0x00, 0xf0, 0x11, 0x00


	//----- nvinfo : EIATTR_KPARAM_INFO
	.align		4
.L_57:
        /*0028*/ 	.byte	0x04, 0x17
        /*002a*/ 	.short	(.L_59 - .L_58)
.L_58:
        /*002c*/ 	.word	0x00000000
        /*0030*/ 	.short	0x0002
        /*0032*/ 	.short	0x0010
        /*0034*/ 	.byte	0x00, 0xf0, 0x11, 0x00


	//----- nvinfo : EIATTR_KPARAM_INFO
	.align		4
.L_59:
        /*0038*/ 	.byte	0x04, 0x17
        /*003a*/ 	.short	(.L_61 - .L_60)
.L_60:
        /*003c*/ 	.word	0x00000000
        /*0040*/ 	.short	0x0001
        /*0042*/ 	.short	0x0008
        /*0044*/ 	.byte	0x00, 0xf5, 0x21, 0x00


	//----- nvinfo : EIATTR_KPARAM_INFO
	.align		4
.L_61:
        /*0048*/ 	.byte	0x04, 0x17
        /*004a*/ 	.short	(.L_63 - .L_62)
.L_62:
        /*004c*/ 	.word	0x00000000
        /*0050*/ 	.short	0x0000
        /*0052*/ 	.short	0x0000
        /*0054*/ 	.byte	0x00, 0xf5, 0x21, 0x00


	//----- nvinfo : EIATTR_SPARSE_MMA_MASK
	.align		4
.L_63:
        /*0058*/ 	.byte	0x03, 0x50
        /*005a*/ 	.short	0x0000


	//----- nvinfo : EIATTR_MAXREG_COUNT
	.align		4
        /*005c*/ 	.byte	0x03, 0x1b
        /*005e*/ 	.short	0x00ff


	//----- nvinfo : EIATTR_MERCURY_ISA_VERSION
	.align		4
        /*0060*/ 	.byte	0x03, 0x5f
        /*0062*/ 	.short	0x0101


	//----- nvinfo : EIATTR_VRC_CTA_INIT_COUNT
	.align		4
        /*0064*/ 	.byte	0x02, 0x4a
	.zero		1
	.zero		1


	//----- nvinfo : EIATTR_EXIT_INSTR_OFFSETS
	.align		4
        /*0068*/ 	.byte	0x04, 0x1c
        /*006a*/ 	.short	(.L_65 - .L_64)


	//   ....[0]....
.L_64:
        /*006c*/ 	.word	0x00000010


	//----- nvinfo : EIATTR_CBANK_PARAM_SIZE
	.align		4
.L_65:
        /*0070*/ 	.byte	0x03, 0x19
        /*0072*/ 	.short	0x001c


	//----- nvinfo : EIATTR_PARAM_CBANK
	.align		4
        /*0074*/ 	.byte	0x04, 0x0a
        /*0076*/ 	.short	(.L_67 - .L_66)
	.align		4
.L_66:
        /*0078*/ 	.word	index@(.nv.constant0._Z10addFeaturePdS_iii)
        /*007c*/ 	.short	0x0380
        /*007e*/ 	.short	0x001c


	//----- nvinfo : EIATTR_SW_WAR
	.align		4
.L_67:
        /*0080*/ 	.byte	0x04, 0x36
        /*0082*/ 	.short	(.L_69 - .L_68)
.L_68:
        /*0084*/ 	.word	0x00000008
.L_69:


//--------------------- .nv.info._Z10pixelScalePiPdii --------------------------
	.section	.nv.info._Z10pixelScalePiPdii,"",@"SHT_CUDA_INFO"
	.sectionflags	@""
	.align	4


	//----- nvinfo : EIATTR_CUDA_API_VERSION
	.align		4
        /*0000*/ 	.byte	0x04, 0x37
        /*0002*/ 	.short	(.L_71 - .L_70)
.L_70:
        /*0004*/ 	.word	0x00000082


	//----- nvinfo : EIATTR_KPARAM_INFO
	.align		4
.L_71:
        /*0008*/ 	.byte	0x04, 0x17
        /*000a*/ 	.short	(.L_73 - .L_72)
.L_72:
        /*000c*/ 	.word	0x00000000
        /*0010*/ 	.short	0x0003
        /*0012*/ 	.short	0x0014
        /*0014*/ 	.byte	0x00, 0xf0, 0x11, 0x00


	//----- nvinfo : EIATTR_KPARAM_INFO
	.align		4
.L_73:
        /*0018*/ 	.byte	0x04, 0x17
        /*001a*/ 	.short	(.L_75 - .L_74)
.L_74:
        /*001c*/ 	.word	0x00000000
        /*0020*/ 	.short	0x0002
        /*0022*/ 	.short	0x0010
        /*0024*/ 	.byte	0x00, 0xf0, 0x11, 0x00


	//----- nvinfo : EIATTR_KPARAM_INFO
	.align		4
.L_75:
        /*0028*/ 	.byte	0x04, 0x17
        /*002a*/ 	.short	(.L_77 - .L_76)
.L_76:
        /*002c*/ 	.word	0x00000000
        /*0030*/ 	.short	0x0001
        /*0032*/ 	.short	0x0008
        /*0034*/ 	.byte	0x00, 0xf5, 0x21, 0x00


	//----- nvinfo : EIATTR_KPARAM_INFO
	.align		4
.L_77:
        /*0038*/ 	.byte	0x04, 0x17
        /*003a*/ 	.short	(.L_79 - .L_78)
.L_78:
        /*003c*/ 	.word	0x00000000
        /*0040*/ 	.short	0x0000
        /*0042*/ 	.short	0x0000
        /*0044*/ 	.byte	0x00, 0xf5, 0x21, 0x00


	//----- nvinfo : EIATTR_SPARSE_MMA_MASK
	.align		4
.L_79:
        /*0048*/ 	.byte	0x03, 0x50
        /*004a*/ 	.short	0x0000


	//----- nvinfo : EIATTR_MAXREG_COUNT
	.align		4
        /*004c*/ 	.byte	0x03, 0x1b
        /*004e*/ 	.short	0x00ff


	//----- nvinfo : EIATTR_MERCURY_ISA_VERSION
	.align		4
        /*0050*/ 	.byte	0x03, 0x5f
        /*0052*/ 	.short	0x0101


	//----- nvinfo : EIATTR_VRC_CTA_INIT_COUNT
	.align		4
        /*0054*/ 	.byte	0x02, 0x4a
	.zero		1
	.zero		1


	//----- nvinfo : EIATTR_EXIT_INSTR_OFFSETS
	.align		4
        /*0058*/ 	.byte	0x04, 0x1c
        /*005a*/ 	.short	(.L_81 - .L_80)


	//   ....[0]....
.L_80:
        /*005c*/ 	.word	0x00000080


	//   ....[1]....
        /*0060*/ 	.word	0x000002c0


	//----- nvinfo : EIATTR_CRS_STACK_SIZE
	.align		4
.L_81:
        /*0064*/ 	.byte	0x04, 0x1e
        /*0066*/ 	.short	(.L_83 - .L_82)
.L_82:
        /*0068*/ 	.word	0x00000000


	//----- nvinfo : EIATTR_CBANK_PARAM_SIZE
	.align		4
.L_83:
        /*006c*/ 	.byte	0x03, 0x19
        /*006e*/ 	.short	0x0018


	//----- nvinfo : EIATTR_PARAM_CBANK
	.align		4
        /*0070*/ 	.byte	0x04, 0x0a
        /*0072*/ 	.short	(.L_85 - .L_84)
	.align		4
.L_84:
        /*0074*/ 	.word	index@(.nv.constant0._Z10pixelScalePiPdii)
        /*0078*/ 	.short	0x0380
        /*007a*/ 	.short	0x0018


	//----- nvinfo : EIATTR_SW_WAR
	.align		4
.L_85:
        /*007c*/ 	.byte	0x04, 0x36
        /*007e*/ 	.short	(.L_87 - .L_86)
.L_86:
        /*0080*/ 	.word	0x00000008
.L_87:


//--------------------- .nv.info._Z8getPatchPdS_iiiiii --------------------------
	.section	.nv.info._Z8getPatchPdS_iiiiii,"",@"SHT_CUDA_INFO"
	.sectionflags	@""
	.align	4


	//----- nvinfo : EIATTR_CUDA_API_VERSION
	.align		4
        /*0000*/ 	.byte	0x04, 0x37
        /*0002*/ 	.short	(.L_89 - .L_88)
.L_88:
        /*0004*/ 	.word	0x00000082


	//----- nvinfo : EIATTR_KPARAM_INFO
	.align		4
.L_89:
        /*0008*/ 	.byte	0x04, 0x17
        /*000a*/ 	.short	(.L_91 - .L_90)
.L_90:
        /*000c*/ 	.word	0x00000000
        /*0010*/ 	.short	0x0007
        /*0012*/ 	.short	0x0024
        /*0014*/ 	.byte	0x00, 0xf0, 0x11, 0x00


	//----- nvinfo : EIATTR_KPARAM_INFO
	.align		4
.L_91:
        /*0018*/ 	.byte	0x04, 0x17
        /*001a*/ 	.short	(.L_93 - .L_92)
.L_92:
        /*001c*/ 	.word	0x00000000
        /*0020*/ 	.short	0x0006
        /*0022*/ 	.short	0x0020
        /*0024*/ 	.byte	0x00, 0xf0, 0x11, 0x00


	//----- nvinfo : EIATTR_KPARAM_INFO
	.align		4
.L_93:
        /*0028*/ 	.byte	0x04, 0x17
        /*002a*/ 	.short	(.L_95 - .L_94)
.L_94:
        /*002c*/ 	.word	0x00000000
        /*0030*/ 	.short	0x0005
        /*0032*/ 	.short	0x001c
        /*0034*/ 	.byte	0x00, 0xf0, 0x11, 0x00


	//----- nvinfo : EIATTR_KPARAM_INFO
	.align		4
.L_95:
        /*0038*/ 	.byte	0x04, 0x17
        /*003a*/ 	.short	(.L_97 - .L_96)
.L_96:
        /*003c*/ 	.word	0x00000000
        /*0040*/ 	.short	0x0004
        /*0042*/ 	.short	0x0018
        /*0044*/ 	.byte	0x00, 0xf0, 0x11, 0x00


	//----- nvinfo : EIATTR_KPARAM_INFO
	.align		4
.L_97:
        /*0048*/ 	.byte	0x04, 0x17
        /*004a*/ 	.short	(.L_99 - .L_98)
.L_98:
        /*004c*/ 	.word	0x00000000
        /*0050*/ 	.short	0x0003
        /*0052*/ 	.short	0x0014
        /*0054*/ 	.byte	0x00, 0xf0, 0x11, 0x00


	//----- nvinfo : EIATTR_KPARAM_INFO
	.align		4
.L_99:
        /*0058*/ 	.byte	0x04, 0x17
        /*005a*/ 	.short	(.L_101 - .L_100)
.L_100:
        /*005c*/ 	.word	0x00000000
        /*0060*/ 	.short	0x0002
        /*0062*/ 	.short	0x0010
        /*0064*/ 	.byte	0x00, 0xf0, 0x11, 0x00


	//----- nvinfo : EIATTR_KPARAM_INFO
	.align		4
.L_101:
        /*0068*/ 	.byte	0x04, 0x17
        /*006a*/ 	.short	(.L_103 - .L_102)
.L_102:
        /*006c*/ 	.word	0x00000000
        /*0070*/ 	.short	0x0001
        /*0072*/ 	.short	0x0008
        /*0074*/ 	.byte	0x00, 0xf5, 0x21, 0x00


	//----- nvinfo : EIATTR_KPARAM_INFO
	.align		4
.L_103:
        /*0078*/ 	.byte	0x04, 0x17
        /*007a*/ 	.short	(.L_105 - .L_104)
.L_104:
        /*007c*/ 	.word	0x00000000
        /*0080*/ 	.short	0x0000
        /*0082*/ 	.short	0x0000
        /*0084*/ 	.byte	0x00, 0xf5, 0x21, 0x00


	//----- nvinfo : EIATTR_SPARSE_MMA_MASK
	.align		4
.L_105:
        /*0088*/ 	.byte	0x03, 0x50
        /*008a*/ 	.short	0x0000


	//----- nvinfo : EIATTR_MAXREG_COUNT
	.align		4
        /*008c*/ 	.byte	0x03, 0x1b
        /*008e*/ 	.short	0x00ff


	//----- nvinfo : EIATTR_MERCURY_ISA_VERSION
	.align		4
        /*0090*/ 	.byte	0x03, 0x5f
        /*0092*/ 	.short	0x0101


	//----- nvinfo : EIATTR_VRC_CTA_INIT_COUNT
	.align		4
        /*0094*/ 	.byte	0x02, 0x4a
	.zero		1
	.zero		1


	//----- nvinfo : EIATTR_EXIT_INSTR_OFFSETS
	.align		4
        /*0098*/ 	.byte	0x04, 0x1c
        /*009a*/ 	.short	(.L_107 - .L_106)


	//   ....[0]....
.L_106:
        /*009c*/ 	.word	0x000000a0


	//   ....[1]....
        /*00a0*/ 	.word	0x00000970


	//----- nvinfo : EIATTR_CRS_STACK_SIZE
	.align		4
.L_107:
        /*00a4*/ 	.byte	0x04, 0x1e
        /*00a6*/ 	.short	(.L_109 - .L_108)
.L_108:
        /*00a8*/ 	.word	0x00000000


	//----- nvinfo : EIATTR_CBANK_PARAM_SIZE
	.align		4
.L_109:
        /*00ac*/ 	.byte	0x03, 0x19
        /*00ae*/ 	.short	0x0028


	//----- nvinfo : EIATTR_PARAM_CBANK
	.align		4
        /*00b0*/ 	.byte	0x04, 0x0a
        /*00b2*/ 	.short	(.L_111 - .L_110)
	.align		4
.L_110:
        /*00b4*/ 	.word	index@(.nv.constant0._Z8getPatchPdS_iiiiii)
        /*00b8*/ 	.short	0x0380
        /*00ba*/ 	.short	0x0028


	//----- nvinfo : EIATTR_SW_WAR
	.align		4
.L_111:
        /*00bc*/ 	.byte	0x04, 0x36
        /*00be*/ 	.short	(.L_113 - .L_112)
.L_112:
        /*00c0*/ 	.word	0x00000008
.L_113:


//--------------------- .nv.info._Z10getPatchesPdPS_iiii --------------------------
	.section	.nv.info._Z10getPatchesPdPS_iiii,"",@"SHT_CUDA_INFO"
	.sectionflags	@""
	.align	4


	//----- nvinfo : EIATTR_CUDA_API_VERSION
	.align		4
        /*0000*/ 	.byte	0x04, 0x37
        /*0002*/ 	.short	(.L_115 - .L_114)
.L_114:
        /*0004*/ 	.word	0x00000082


	//----- nvinfo : EIATTR_KPARAM_INFO
	.align		4
.L_115:
        /*0008*/ 	.byte	0x04, 0x17
        /*000a*/ 	.short	(.L_117 - .L_116)
.L_116:
        /*000c*/ 	.word	0x00000000
        /*0010*/ 	.short	0x0005
        /*0012*/ 	.short	0x001c
        /*0014*/ 	.byte	0x00, 0xf0, 0x11, 0x00


	//----- nvinfo : EIATTR_KPARAM_INFO
	.align		4
.L_117:
        /*0018*/ 	.byte	0x04, 0x17
        /*001a*/ 	.short	(.L_119 - .L_118)
.L_118:
        /*001c*/ 	.word	0x00000000
        /*0020*/ 	.short	0x0004
        /*0022*/ 	.short	0x0018
        /*0024*/ 	.byte	0x00, 0xf0, 0x11, 0x00


	//----- nvinfo : EIATTR_KPARAM_INFO
	.align		4
.L_119:
        /*0028*/ 	.byte	0x04, 0x17
        /*002a*/ 	.short	(.L_121 - .L_120)
.L_120:
        /*002c*/ 	.word	0x00000000
        /*0030*/ 	.short	0x0003
        /*0032*/ 	.short	0x0014
        /*0034*/ 	.byte	0x00, 0xf0, 0x11, 0x00


	//----- nvinfo : EIATTR_KPARAM_INFO
	.align		4
.L_121:
        /*0038*/ 	.byte	0x04, 0x17
        /*003a*/ 	.short	(.L_123 - .L_122)
.L_122:
        /*003c*/ 	.word	0x00000000
        /*0040*/ 	.short	0x0002
        /*0042*/ 	.short	0x0010
        /*0044*/ 	.byte	0x00, 0xf0, 0x11, 0x00


	//----- nvinfo : EIATTR_KPARAM_INFO
	.align		4
.L_123:
        /*0048*/ 	.byte	0x04, 0x17
        /*004a*/ 	.short	(.L_125 - .L_124)
.L_124:
        /*004c*/ 	.word	0x00000000
        /*0050*/ 	.short	0x0001
        /*0052*/ 	.short	0x0008
        /*0054*/ 	.byte	0x00, 0xf5, 0x21, 0x00


	//----- nvinfo : EIATTR_KPARAM_INFO
	.align		4
.L_125:
        /*0058*/ 	.byte	0x04, 0x17
        /*005a*/ 	.short	(.L_127 - .L_126)
.L_126:
        /*005c*/ 	.word	0x00000000
        /*0060*/ 	.short	0x0000
        /*0062*/ 	.short	0x0000
        /*0064*/ 	.byte	0x00, 0xf5, 0x21, 0x00


	//----- nvinfo : EIATTR_SPARSE_MMA_MASK
	.align		4
.L_127:
        /*0068*/ 	.byte	0x03, 0x50
        /*006a*/ 	.short	0x0000


	//----- nvinfo : EIATTR_MAXREG_COUNT
	.align		4
        /*006c*/ 	.byte	0x03, 0x1b
        /*006e*/ 	.short	0x00ff


	//----- nvinfo : EIATTR_MERCURY_ISA_VERSION
	.align		4
        /*0070*/ 	.byte	0x03, 0x5f
        /*0072*/ 	.short	0x0101


	//----- nvinfo : EIATTR_VRC_CTA_INIT_COUNT
	.align		4
        /*0074*/ 	.byte	0x02, 0x4a
	.zero		1
	.zero		1


	//----- nvinfo : EIATTR_EXIT_INSTR_OFFSETS
	.align		4
        /*0078*/ 	.byte	0x04, 0x1c
        /*007a*/ 	.short	(.L_129 - .L_128)


	//   ....[0]....
.L_128:
        /*007c*/ 	.word	0x00000080


	//   ....[1]....
        /*0080*/ 	.word	0x000000b0


	//   ....[2]....
        /*0084*/ 	.word	0x00000c00


	//----- nvinfo : EIATTR_CRS_STACK_SIZE
	.align		4
.L_129:
        /*0088*/ 	.byte	0x04, 0x1e
        /*008a*/ 	.short	(.L_131 - .L_130)
.L_130:
        /*008c*/ 	.word	0x00000000


	//----- nvinfo : EIATTR_CBANK_PARAM_SIZE
	.align		4
.L_131:
        /*0090*/ 	.byte	0x03, 0x19
        /*0092*/ 	.short	0x0020


	//----- nvinfo : EIATTR_PARAM_CBANK
	.align		4
        /*0094*/ 	.byte	0x04, 0x0a
        /*0096*/ 	.short	(.L_133 - .L_132)
	.align		4
.L_132:
        /*0098*/ 	.word	index@(.nv.constant0._Z10getPatchesPdPS_iiii)
        /*009c*/ 	.short	0x0380
        /*009e*/ 	.short	0x0020


	//----- nvinfo : EIATTR_SW_WAR
	.align		4
.L_133:
        /*00a0*/ 	.byte	0x04, 0x36
        /*00a2*/ 	.short	(.L_135 - .L_134)
.L_134:
        /*00a4*/ 	.word	0x00000008
.L_135:


//--------------------- .nv.info._Z9vectorDotPdS_S_i --------------------------
	.section	.nv.info._Z9vectorDotPdS_S_i,"",@"SHT_CUDA_INFO"
	.sectionflags	@""
	.align	4


	//----- nvinfo : EIATTR_CUDA_API_VERSION
	.align		4
        /*0000*/ 	.byte	0x04, 0x37
        /*0002*/ 	.short	(.L_137 - .L_136)
.L_136:
        /*0004*/ 	.word	0x00000082


	//----- nvinfo : EIATTR_KPARAM_INFO
	.align		4
.L_137:
        /*0008*/ 	.byte	0x04, 0x17
        /*000a*/ 	.short	(.L_139 - .L_138)
.L_138:
        /*000c*/ 	.word	0x00000000
        /*0010*/ 	.short	0x0003
        /*0012*/ 	.short	0x0018
        /*0014*/ 	.byte	0x00, 0xf0, 0x11, 0x00


	//----- nvinfo : EIATTR_KPARAM_INFO
	.align		4
.L_139:
        /*0018*/ 	.byte	0x04, 0x17
        /*001a*/ 	.short	(.L_141 - .L_140)
.L_140:
        /*001c*/ 	.word	0x00000000
        /*0020*/ 	.short	0x0002
        /*0022*/ 	.short	0x0010
        /*0024*/ 	.byte	0x00, 0xf5, 0x21, 0x00


	//----- nvinfo : EIATTR_KPARAM_INFO
	.align		4
.L_141:
        /*0028*/ 	.byte	0x04, 0x17
        /*002a*/ 	.short	(.L_143 - .L_142)
.L_142:
        /*002c*/ 	.word	0x00000000
        /*0030*/ 	.short	0x0001
        /*0032*/ 	.short	0x0008
        /*0034*/ 	.byte	0x00, 0xf5, 0x21, 0x00


	//----- nvinfo : EIATTR_KPARAM_INFO
	.align		4
.L_143:
        /*0038*/ 	.byte	0x04, 0x17
        /*003a*/ 	.short	(.L_145 - .L_144)
.L_144:
        /*003c*/ 	.word	0x00000000
        /*0040*/ 	.short	0x0000
        /*0042*/ 	.short	0x0000
        /*0044*/ 	.byte	0x00, 0xf5, 0x21, 0x00


	//----- nvinfo : EIATTR_SPARSE_MMA_MASK
	.align		4
.L_145:
        /*0048*/ 	.byte	0x03, 0x50
        /*004a*/ 	.short	0x0000


	//----- nvinfo : EIATTR_MAXREG_COUNT
	.align		4
        /*004c*/ 	.byte	0x03, 0x1b
        /*004e*/ 	.short	0x00ff


	//----- nvinfo : EIATTR_NUM_BARRIERS
	.align		4
        /*0050*/ 	.byte	0x02, 0x4c
        /*0052*/ 	.byte	0x01
	.zero		1


	//----- nvinfo : EIATTR_MERCURY_ISA_VERSION
	.align		4
        /*0054*/ 	.byte	0x03, 0x5f
        /*0056*/ 	.short	0x0101


	//----- nvinfo : EIATTR_VRC_CTA_INIT_COUNT
	.align		4
        /*0058*/ 	.byte	0x02, 0x4a
	.zero		1
	.zero		1


	//----- nvinfo : EIATTR_EXIT_INSTR_OFFSETS
	.align		4
        /*005c*/ 	.byte	0x04, 0x1c
        /*005e*/ 	.short	(.L_147 - .L_146)


	//   ....[0]....
.L_146:
        /*0060*/ 	.word	0x00000310


	//   ....[1]....
        /*0064*/ 	.word	0x000003c0


	//----- nvinfo : EIATTR_CRS_STACK_SIZE
	.align		4
.L_147:
        /*0068*/ 	.byte	0x04, 0x1e
        /*006a*/ 	.short	(.L_149 - .L_148)
.L_148:
        /*006c*/ 	.word	0x00000000


	//----- nvinfo : EIATTR_CBANK_PARAM_SIZE
	.align		4
.L_149:
        /*0070*/ 	.byte	0x03, 0x19
        /*0072*/ 	.short	0x001c


	//----- nvinfo : EIATTR_PARAM_CBANK
	.align		4
        /*0074*/ 	.byte	0x04, 0x0a
        /*0076*/ 	.short	(.L_151 - .L_150)
	.align		4
.L_150:
        /*0078*/ 	.word	index@(.nv.constant0._Z9vectorDotPdS_S_i)
        /*007c*/ 	.short	0x0380
        /*007e*/ 	.short	0x001c


	//----- nvinfo : EIATTR_SW_WAR
	.align		4
.L_151:
        /*0080*/ 	.byte	0x04, 0x36
        /*0082*/ 	.short	(.L_153 - .L_152)
.L_152:
        /*0084*/ 	.word	0x00000008
.L_153:


//--------------------- .nv.info._Z21makeBlackWhiteImage4KPiS_ii --------------------------
	.section	.nv.info._Z21makeBlackWhiteImage4KPiS_ii,"",@"SHT_CUDA_INFO"
	.sectionflags	@""
	.align	4


	//----- nvinfo : EIATTR_CUDA_API_VERSION
	.align		4
        /*0000*/ 	.byte	0x04, 0x37
        /*0002*/ 	.short	(.L_155 - .L_154)
.L_154:
        /*0004*/ 	.word	0x00000082


	//----- nvinfo : EIATTR_KPARAM_INFO
	.align		4
.L_155:
        /*0008*/ 	.byte	0x04, 0x17
        /*000a*/ 	.short	(.L_157 - .L_156)
.L_156:
        /*000c*/ 	.word	0x00000000
        /*0010*/ 	.short	0x0003
        /*0012*/ 	.short	0x0014
        /*0014*/ 	.byte	0x00, 0xf0, 0x11, 0x00


	//----- nvinfo : EIATTR_KPARAM_INFO
	.align		4
.L_157:
        /*0018*/ 	.byte	0x04, 0x17
        /*001a*/ 	.short	(.L_159 - .L_158)
.L_158:
        /*001c*/ 	.word	0x00000000
        /*0020*/ 	.short	0x0002
        /*0022*/ 	.short	0x0010
        /*0024*/ 	.byte	0x00, 0xf0, 0x11, 0x00


	//----- nvinfo : EIATTR_KPARAM_INFO
	.align		4
.L_159:
        /*0028*/ 	.byte	0x04, 0x17
        /*002a*/ 	.short	(.L_161 - .L_160)
.L_160:
        /*002c*/ 	.word	0x00000000
        /*0030*/ 	.short	0x0001
        /*0032*/ 	.short	0x0008
        /*0034*/ 	.byte	0x00, 0xf5, 0x21, 0x00


	//----- nvinfo : EIATTR_KPARAM_INFO
	.align		4
.L_161:
        /*0038*/ 	.byte	0x04, 0x17
        /*003a*/ 	.short	(.L_163 - .L_162)
.L_162:
        /*003c*/ 	.word	0x00000000
        /*0040*/ 	.short	0x0000
        /*0042*/ 	.short	0x0000
        /*0044*/ 	.byte	0x00, 0xf5, 0x21, 0x00


	//----- nvinfo : EIATTR_SPARSE_MMA_MASK
	.align		4
.L_163:
        /*0048*/ 	.byte	0x03, 0x50
        /*004a*/ 	.short	0x0000


	//----- nvinfo : EIATTR_MAXREG_COUNT
	.align		4
        /*004c*/ 	.byte	0x03, 0x1b
        /*004e*/ 	.short	0x00ff


	//----- nvinfo : EIATTR_MERCURY_ISA_VERSION
	.align		4
        /*0050*/ 	.byte	0x03, 0x5f
        /*0052*/ 	.short	0x0101


	//----- nvinfo : EIATTR_VRC_CTA_INIT_COUNT
	.align		4
        /*0054*/ 	.byte	0x02, 0x4a
	.zero		1
	.zero		1


	//----- nvinfo : EIATTR_EXIT_INSTR_OFFSETS
	.align		4
        /*0058*/ 	.byte	0x04, 0x1c
        /*005a*/ 	.short	(.L_165 - .L_164)


	//   ....[0]....
.L_164:
        /*005c*/ 	.word	0x00000060


	//   ....[1]....
        /*0060*/ 	.word	0x00000200


	//----- nvinfo : EIATTR_CRS_STACK_SIZE
	.align		4
.L_165:
        /*0064*/ 	.byte	0x04, 0x1e
        /*0066*/ 	.short	(.L_167 - .L_166)
.L_166:
        /*0068*/ 	.word	0x00000000


	//----- nvinfo : EIATTR_CBANK_PARAM_SIZE
	.align		4
.L_167:
        /*006c*/ 	.byte	0x03, 0x19
        /*006e*/ 	.short	0x0018


	//----- nvinfo : EIATTR_PARAM_CBANK
	.align		4
        /*0070*/ 	.byte	0x04, 0x0a
        /*0072*/ 	.short	(.L_169 - .L_168)
	.align		4
.L_168:
        /*0074*/ 	.word	index@(.nv.constant0._Z21makeBlackWhiteImage4KPiS_ii)
        /*0078*/ 	.short	0x0380
        /*007a*/ 	.short	0x0018


	//----- nvinfo : EIATTR_SW_WAR
	.align		4
.L_169:
        /*007c*/ 	.byte	0x04, 0x36
        /*007e*/ 	.short	(.L_171 - .L_170)
.L_170:
        /*0080*/ 	.word	0x00000008
.L_171:


//--------------------- .nv.info._Z16makeColorImage4KPiS_S_S_S_S_ii --------------------------
	.section	.nv.info._Z16makeColorImage4KPiS_S_S_S_S_ii,"",@"SHT_CUDA_INFO"
	.sectionflags	@""
	.align	4


	//----- nvinfo : EIATTR_CUDA_API_VERSION
	.align		4
        /*0000*/ 	.byte	0x04, 0x37
        /*0002*/ 	.short	(.L_173 - .L_172)
.L_172:
        /*0004*/ 	.word	0x00000082


	//----- nvinfo : EIATTR_KPARAM_INFO
	.align		4
.L_173:
        /*0008*/ 	.byte	0x04, 0x17
        /*000a*/ 	.short	(.L_175 - .L_174)
.L_174:
        /*000c*/ 	.word	0x00000000
        /*0010*/ 	.short	0x0007
        /*0012*/ 	.short	0x0034
        /*0014*/ 	.byte	0x00, 0xf0, 0x11, 0x00


	//----- nvinfo : EIATTR_KPARAM_INFO
	.align		4
.L_175:
        /*0018*/ 	.byte	0x04, 0x17
        /*001a*/ 	.short	(.L_177 - .L_176)
.L_176:
        /*001c*/ 	.word	0x00000000
        /*0020*/ 	.short	0x0006
        /*0022*/ 	.short	0x0030
        /*0024*/ 	.byte	0x00, 0xf0, 0x11, 0x00


	//----- nvinfo : EIATTR_KPARAM_INFO
	.align		4
.L_177:
        /*0028*/ 	.byte	0x04, 0x17
        /*002a*/ 	.short	(.L_179 - .L_178)
.L_178:
        /*002c*/ 	.word	0x00000000
        /*0030*/ 	.short	0x0005
        /*0032*/ 	.short	0x0028
        /*0034*/ 	.byte	0x00, 0xf5, 0x21, 0x00


	//----- nvinfo : EIATTR_KPARAM_INFO
	.align		4
.L_179:
        /*0038*/ 	.byte	0x04, 0x17
        /*003a*/ 	.short	(.L_181 - .L_180)
.L_180:
        /*003c*/ 	.word	0x00000000
        /*0040*/ 	.short	0x0004
        /*0042*/ 	.short	0x0020
        /*0044*/ 	.byte	0x00, 0xf5, 0x21, 0x00


	//----- nvinfo : EIATTR_KPARAM_INFO
	.align		4
.L_181:
        /*0048*/ 	.byte	0x04, 0x17
        /*004a*/ 	.short	(.L_183 - .L_182)
.L_182:
        /*004c*/ 	.word	0x00000000
        /*0050*/ 	.short	0x0003
        /*0052*/ 	.short	0x0018
        /*0054*/ 	.byte	0x00, 0xf5, 0x21, 0x00


	//----- nvinfo : EIATTR_KPARAM_INFO
	.align		4
.L_183:
        /*0058*/ 	.byte	0x04, 0x17
        /*005a*/ 	.short	(.L_185 - .L_184)
.L_184:
        /*005c*/ 	.word	0x00000000
        /*0060*/ 	.short	0x0002
        /*0062*/ 	.short	0x0010
        /*0064*/ 	.byte	0x00, 0xf5, 0x21, 0x00


	//----- nvinfo : EIATTR_KPARAM_INFO
	.align		4
.L_185:
        /*0068*/ 	.byte	0x04, 0x17
        /*006a*/ 	.short	(.L_187 - .L_186)
.L_186:
        /*006c*/ 	.word	0x00000000
        /*0070*/ 	.short	0x0001
        /*0072*/ 	.short	0x0008
        /*0074*/ 	.byte	0x00, 0xf5, 0x21, 0x00


	//----- nvinfo : EIATTR_KPARAM_INFO
	.align		4
.L_187:
        /*0078*/ 	.byte	0x04, 0x17
        /*007a*/ 	.short	(.L_189 - .L_188)
.L_188:
        /*007c*/ 	.word	0x00000000
        /*0080*/ 	.short	0x0000
        /*0082*/ 	.short	0x0000
        /*0084*/ 	.byte	0x00, 0xf5, 0x21, 0x00


	//----- nvinfo : EIATTR_SPARSE_MMA_MASK
	.align		4
.L_189:
        /*0088*/ 	.byte	0x03, 0x50
        /*008a*/ 	.short	0x0000


	//----- nvinfo : EIATTR_MAXREG_COUNT
	.align		4
        /*008c*/ 	.byte	0x03, 0x1b
        /*008e*/ 	.short	0x00ff


	//----- nvinfo : EIATTR_MERCURY_ISA_VERSION
	.align		4
        /*0090*/ 	.byte	0x03, 0x5f
        /*0092*/ 	.short	0x0101


	//----- nvinfo : EIATTR_VRC_CTA_INIT_COUNT
	.align		4
        /*0094*/ 	.byte	0x02, 0x4a
	.zero		1
	.zero		1


	//----- nvinfo : EIATTR_EXIT_INSTR_OFFSETS
	.align		4
        /*0098*/ 	.byte	0x04, 0x1c
        /*009a*/ 	.short	(.L_191 - .L_190)


	//   ....[0]....
.L_190:
        /*009c*/ 	.word	0x00000060


	//   ....[1]....
        /*00a0*/ 	.word	0x000002d0


	//----- nvinfo : EIATTR_CRS_STACK_SIZE
	.align		4
.L_191:
        /*00a4*/ 	.byte	0x04, 0x1e
        /*00a6*/ 	.short	(.L_193 - .L_192)
.L_192:
        /*00a8*/ 	.word	0x00000000


	//----- nvinfo : EIATTR_CBANK_PARAM_SIZE
	.align		4
.L_193:
        /*00ac*/ 	.byte	0x03, 0x19
        /*00ae*/ 	.short	0x0038


	//----- nvinfo : EIATTR_PARAM_CBANK
	.align		4
        /*00b0*/ 	.byte	0x04, 0x0a
        /*00b2*/ 	.short	(.L_195 - .L_194)
	.align		4
.L_194:
        /*00b4*/ 	.word	index@(.nv.constant0._Z16makeColorImage4KPiS_S_S_S_S_ii)
        /*00b8*/ 	.short	0x0380
        /*00ba*/ 	.short	0x0038


	//----- nvinfo : EIATTR_SW_WAR
	.align		4
.L_195:
        /*00bc*/ 	.byte	0x04, 0x36
        /*00be*/ 	.short	(.L_197 - .L_196)
.L_196:
        /*00c0*/ 	.word	0x00000008
.L_197:


//--------------------- .nv.info._Z22makeImageBlackAndWhitePiS_S_S_ii --------------------------
	.section	.nv.info._Z22makeImageBlackAndWhitePiS_S_S_ii,"",@"SHT_CUDA_INFO"
	.sectionflags	@""
	.align	4


	//----- nvinfo : EIATTR_CUDA_API_VERSION
	.align		4
        /*0000*/ 	.byte	0x04, 0x37
        /*0002*/ 	.short	(.L_199 - .L_198)
.L_198:
        /*0004*/ 	.word	0x00000082


	//----- nvinfo : EIATTR_KPARAM_INFO
	.align		4
.L_199:
        /*0008*/ 	.byte	0x04, 0x17
        /*000a*/ 	.short	(.L_201 - .L_200)
.L_200:
        /*000c*/ 	.word	0x00000000
        /*0010*/ 	.short	0x0005
        /*0012*/ 	.short	0x0024
        /*0014*/ 	.byte	0x00, 0xf0, 0x11, 0x00


	//----- nvinfo : EIATTR_KPARAM_INFO
	.align		4
.L_201:
        /*0018*/ 	.byte	0x04, 0x17
        /*001a*/ 	.short	(.L_203 - .L_202)
.L_202:
        /*001c*/ 	.word	0x00000000
        /*0020*/ 	.short	0x0004
        /*0022*/ 	.short	0x0020
        /*0024*/ 	.byte	0x00, 0xf0, 0x11, 0x00


	//----- nvinfo : EIATTR_KPARAM_INFO
	.align		4
.L_203:
        /*0028*/ 	.byte	0x04, 0x17
        /*002a*/ 	.short	(.L_205 - .L_204)
.L_204:
        /*002c*/ 	.word	0x00000000
        /*0030*/ 	.short	0x0003
        /*0032*/ 	.short	0x0018
        /*0034*/ 	.byte	0x00, 0xf5, 0x21, 0x00


	//----- nvinfo : EIATTR_KPARAM_INFO
	.align		4
.L_205:
        /*0038*/ 	.byte	0x04, 0x17
        /*003a*/ 	.short	(.L_207 - .L_206)
.L_206:
        /*003c*/ 	.word	0x00000000
        /*0040*/ 	.short	0x0002
        /*0042*/ 	.short	0x0010
        /*0044*/ 	.byte	0x00, 0xf5, 0x21, 0x00


	//----- nvinfo : EIATTR_KPARAM_INFO
	.align		4
.L_207:
        /*0048*/ 	.byte	0x04, 0x17
        /*004a*/ 	.short	(.L_209 - .L_208)
.L_208:
        /*004c*/ 	.word	0x00000000
        /*0050*/ 	.short	0x0001
        /*0052*/ 	.short	0x0008
        /*0054*/ 	.byte	0x00, 0xf5, 0x21, 0x00


	//----- nvinfo : EIATTR_KPARAM_INFO
	.align		4
.L_209:
        /*0058*/ 	.byte	0x04, 0x17
        /*005a*/ 	.short	(.L_211 - .L_210)
.L_210:
        /*005c*/ 	.word	0x00000000
        /*0060*/ 	.short	0x0000
        /*0062*/ 	.short	0x0000
        /*0064*/ 	.byte	0x00, 0xf5, 0x21, 0x00


	//----- nvinfo : EIATTR_SPARSE_MMA_MASK
	.align		4
.L_211:
        /*0068*/ 	.byte	0x03, 0x50
        /*006a*/ 	.short	0x0000


	//----- nvinfo : EIATTR_MAXREG_COUNT
	.align		4
        /*006c*/ 	.byte	0x03, 0x1b
        /*006e*/ 	.short	0x00ff


	//----- nvinfo : EIATTR_MERCURY_ISA_VERSION
	.align		4
        /*0070*/ 	.byte	0x03, 0x5f
        /*0072*/ 	.short	0x0101


	//----- nvinfo : EIATTR_VRC_CTA_INIT_COUNT
	.align		4
        /*0074*/ 	.byte	0x02, 0x4a
	.zero		1
	.zero		1


	//----- nvinfo : EIATTR_EXIT_INSTR_OFFSETS
	.align		4
        /*0078*/ 	.byte	0x04, 0x1c
        /*007a*/ 	.short	(.L_213 - .L_212)


	//   ....[0]....
.L_212:
        /*007c*/ 	.word	0x00000080


	//   ....[1]....
        /*0080*/ 	.word	0x00000280


	//----- nvinfo : EIATTR_CRS_STACK_SIZE
	.align		4
.L_213:
        /*0084*/ 	.byte	0x04, 0x1e
        /*0086*/ 	.short	(.L_215 - .L_214)
.L_214:
        /*0088*/ 	.word	0x00000000


	//----- nvinfo : EIATTR_CBANK_PARAM_SIZE
	.align		4
.L_215:
        /*008c*/ 	.byte	0x03, 0x19
        /*008e*/ 	.short	0x0028


	//----- nvinfo : EIATTR_PARAM_CBANK
	.align		4
        /*0090*/ 	.byte	0x04, 0x0a
        /*0092*/ 	.short	(.L_217 - .L_216)
	.align		4
.L_216:
        /*0094*/ 	.word	index@(.nv.constant0._Z22makeImageBlackAndWhitePiS_S_S_ii)
        /*0098*/ 	.short	0x0380
        /*009a*/ 	.short	0x0028


	//----- nvinfo : EIATTR_SW_WAR
	.align		4
.L_217:
        /*009c*/ 	.byte	0x04, 0x36
        /*009e*/ 	.short	(.L_219 - .L_218)
.L_218:
        /*00a0*/ 	.word	0x00000008
.L_219:


//--------------------- .nv.callgraph             --------------------------
	.section	.nv.callgraph,"",@"SHT_CUDA_CALLGRAPH"
	.align	4
	.sectionentsize	8
	.align		4
        /*0000*/ 	.word	0x00000000
	.align		4
        /*0004*/ 	.word	0xffffffff
	.align		4
        /*0008*/ 	.word	0x00000000
	.align		4
        /*000c*/ 	.word	0xfffffffe
	.align		4
        /*0010*/ 	.word	0x00000000
	.align		4
        /*0014*/ 	.word	0xfffffffd
	.align		4
        /*0018*/ 	.word	0x00000000
	.align		4
        /*001c*/ 	.word	0xfffffffc


//--------------------- .text._Z10addFeaturePdS_iii --------------------------
	.section	.text._Z10addFeaturePdS_iii,"ax",@progbits
	.align	128
        .global         _Z10addFeaturePdS_iii
        .type           _Z10addFeaturePdS_iii,@function
        .size           _Z10addFeaturePdS_iii,(.L_x_40 - _Z10addFeaturePdS_iii)
        .other          _Z10addFeaturePdS_iii,@"STO_CUDA_ENTRY STV_DEFAULT"
_Z10addFeaturePdS_iii:
.text._Z10addFeaturePdS_iii:
[----:B------:R-:W-:Y:S01]  /*0000*/  LDC R1, c[0x0][0x37c] ;  /* 0x0000df00ff017b82 */ /* 0x000fe20000000800 */
[----:B------:R-:W-:Y:S05]  /*0010*/  EXIT ;  /* 0x000000000000794d */ /* 0x000fea0003800000 */
.L_x_0:
[----:B------:R-:W-:-:S00]  /*0020*/  BRA `(.L_x_0) ;  /* 0xfffffffc00fc7947 */ /* 0x000fc0000383ffff */
[----:B------:R-:W-:-:S00]  /*0030*/  NOP ;  /* 0x0000000000007918 */ /* 0x000fc00000000000 */
        /* <DEDUP_REMOVED lines=12> */
.L_x_40:


//--------------------- .text._Z10pixelScalePiPdii --------------------------
	.section	.text._Z10pixelScalePiPdii,"ax",@progbits
	.align	128
        .global         _Z10pixelScalePiPdii
        .type           _Z10pixelScalePiPdii,@function
        .size           _Z10pixelScalePiPdii,(.L_x_38 - _Z10pixelScalePiPdii)
        .other          _Z10pixelScalePiPdii,@"STO_CUDA_ENTRY STV_DEFAULT"
_Z10pixelScalePiPdii:
.text._Z10pixelScalePiPdii:
[----:B------:R-:W-:Y:S01]  /*0000*/  LDC R1, c[0x0][0x37c] ;  /* 0x0000df00ff017b82 */ /* 0x000fe20000000800 */
[----:B------:R-:W0:Y:S01]  /*0010*/  S2R R9, SR_CTAID.X ;  /* 0x0000000000097919 */ /* 0x000e220000002500 */
[----:B------:R-:W1:Y:S01]  /*0020*/  LDCU.64 UR6, c[0x0][0x390] ;  /* 0x00007200ff0677ac */ /* 0x000e620008000a00 */
[----:B------:R-:W0:Y:S01]  /*0030*/  S2R R0, SR_TID.X ;  /* 0x0000000000007919 */ /* 0x000e220000002100 */
[----:B------:R-:W0:Y:S01]  /*0040*/  LDCU UR5, c[0x0][0x360] ;  /* 0x00006c00ff0577ac */ /* 0x000e220008000800 */
[----:B-1----:R-:W-:Y:S01]  /*0050*/  UIMAD UR4, UR7, UR6, URZ ;  /* 0x00000006070472a4 */ /* 0x002fe2000f8e02ff */
[----:B0-----:R-:W-:-:S05]  /*0060*/  IMAD R9, R9, UR5, R0 ;  /* 0x0000000509097c24 */ /* 0x001fca000f8e0200 */
[----:B------:R-:W-:-:S13]  /*0070*/  ISETP.GE.AND P0, PT, R9, UR4, PT ;  /* 0x0000000409007c0c */ /* 0x000fda000bf06270 */
[----:B------:R-:W-:Y:S05]  /*0080*/  @P0 EXIT ;  /* 0x000000000000094d */ /* 0x000fea0003800000 */
[----:B------:R-:W0:Y:S01]  /*0090*/  LDC.64 R4, c[0x0][0x380] ;  /* 0x0000e000ff047b82 */ /* 0x000e220000000a00 */
[----:B------:R-:W1:Y:S01]  /*00a0*/  LDCU UR6, c[0x0][0x370] ;  /* 0x00006e00ff0677ac */ /* 0x000e620008000800 */
[----:B------:R-:W2:Y:S06]  /*00b0*/  LDCU.64 UR8, c[0x0][0x358] ;  /* 0x00006b00ff0877ac */ /* 0x000eac0008000a00 */
[----:B------:R-:W3:Y:S01]  /*00c0*/  LDC.64 R6, c[0x0][0x388] ;  /* 0x0000e200ff067b82 */ /* 0x000ee20000000a00 */
[----:B-1----:R-:W-:-:S12]  /*00d0*/  UIMAD UR5, UR5, UR6, URZ ;  /* 0x00000006050572a4 */ /* 0x002fd8000f8e02ff */
.L_x_3:
[----:B0-----:R-:W-:-:S05]  /*00e0*/  IMAD.WIDE R2, R9, 0x4, R4 ;  /* 0x0000000409027825 */ /* 0x001fca00078e0204 */
[----:B--2---:R-:W2:Y:S01]  /*00f0*/  LDG.E R0, desc[UR8][R2.64] ;  /* 0x0000000802007981 */ /* 0x004ea2000c1e1900 */
[----:B------:R-:W0:Y:S01]  /*0100*/  MUFU.RCP64H R11, 255 ;  /* 0x406fe000000b7908 */ /* 0x000e220000001800 */
[----:B------:R-:W-:Y:S01]  /*0110*/  IMAD.MOV.U32 R14, RZ, RZ, 0x0 ;  /* 0x00000000ff0e7424 */ /* 0x000fe200078e00ff */
[----:B------:R-:W-:Y:S01]  /*0120*/  BSSY.RECONVERGENT B0, `(.L_x_1) ;  /* 0x0000014000007945 */ /* 0x000fe20003800200 */
[----:B------:R-:W-:Y:S02]  /*0130*/  IMAD.MOV.U32 R15, RZ, RZ, 0x406fe000 ;  /* 0x406fe000ff0f7424 */ /* 0x000fe400078e00ff */
[----:B------:R-:W-:-:S06]  /*0140*/  IMAD.MOV.U32 R10, RZ, RZ, 0x1 ;  /* 0x00000001ff0a7424 */ /* 0x000fcc00078e00ff */
[----:B0-----:R-:W-:-:S08]  /*0150*/  DFMA R12, R10, -R14, 1 ;  /* 0x3ff000000a0c742b */ /* 0x001fd0000000080e */
[----:B------:R-:W-:-:S08]  /*0160*/  DFMA R12, R12, R12, R12 ;  /* 0x0000000c0c0c722b */ /* 0x000fd0000000000c */
[----:B------:R-:W-:-:S08]  /*0170*/  DFMA R12, R10, R12, R10 ;  /* 0x0000000c0a0c722b */ /* 0x000fd0000000000a */
[----:B------:R-:W-:-:S08]  /*0180*/  DFMA R14, R12, -R14, 1 ;  /* 0x3ff000000c0e742b */ /* 0x000fd0000000080e */
[----:B------:R-:W-:Y:S01]  /*0190*/  DFMA R14, R12, R14, R12 ;  /* 0x0000000e0c0e722b */ /* 0x000fe2000000000c */
[----:B--2---:R-:W0:Y:S07]  /*01a0*/  I2F.F64 R10, R0 ;  /* 0x00000000000a7312 */ /* 0x004e2e0000201c00 */
[----:B0-----:R-:W-:Y:S01]  /*01b0*/  DMUL R12, R10, R14 ;  /* 0x0000000e0a0c7228 */ /* 0x001fe20000000000 */
[----:B------:R-:W-:-:S07]  /*01c0*/  FSETP.GEU.AND P1, PT, |R11|, 6.5827683646048100446e-37, PT ;  /* 0x036000000b00780b */ /* 0x000fce0003f2e200 */
[----:B------:R-:W-:-:S08]  /*01d0*/  DFMA R2, R12, -255, R10 ;  /* 0xc06fe0000c02782b */ /* 0x000fd0000000000a */
[----:B------:R-:W-:-:S10]  /*01e0*/  DFMA R2, R14, R2, R12 ;  /* 0x000000020e02722b */ /* 0x000fd4000000000c */
[----:B------:R-:W-:-:S05]  /*01f0*/  FFMA R8, RZ, 3.748046875, R3 ;  /* 0x406fe000ff087823 */ /* 0x000fca0000000003 */
[----:B------:R-:W-:-:S13]  /*0200*/  FSETP.GT.AND P0, PT, |R8|, 1.469367938527859385e-39, PT ;  /* 0x001000000800780b */ /* 0x000fda0003f04200 */
[----:B------:R-:W-:Y:S05]  /*0210*/  @P0 BRA P1, `(.L_x_2) ;  /* 0x0000000000100947 */ /* 0x000fea0000800000 */
[----:B------:R-:W-:-:S07]  /*0220*/  MOV R0, 0x240 ;  /* 0x0000024000007802 */ /* 0x000fce0000000f00 */
[----:B---3--:R-:W-:Y:S05]  /*0230*/  CALL.REL.NOINC `($__internal_0_$__cuda_sm20_div_rn_f64_full) ;  /* 0x0000000000247944 */ /* 0x008fea0003c00000 */
[----:B------:R-:W-:Y:S02]  /*0240*/  IMAD.MOV.U32 R2, RZ, RZ, R16 ;  /* 0x000000ffff027224 */ /* 0x000fe400078e0010 */
[----:B------:R-:W-:-:S07]  /*0250*/  IMAD.MOV.U32 R3, RZ, RZ, R17 ;  /* 0x000000ffff037224 */ /* 0x000fce00078e0011 */
.L_x_2:
[----:B------:R-:W-:Y:S05]  /*0260*/  BSYNC.RECONVERGENT B0 ;  /* 0x0000000000007941 */ /* 0x000fea0003800200 */
.L_x_1:
[----:B---3--:R-:W-:-:S04]  /*0270*/  IMAD.WIDE R10, R9, 0x8, R6 ;  /* 0x00000008090a7825 */ /* 0x008fc800078e0206 */
[----:B------:R-:W-:Y:S01]  /*0280*/  VIADD R9, R9, UR5 ;  /* 0x0000000509097c36 */ /* 0x000fe20008000000 */
[----:B------:R1:W-:Y:S04]  /*0290*/  STG.E.64 desc[UR8][R10.64], R2 ;  /* 0x000000020a007986 */ /* 0x0003e8000c101b08 */
[----:B------:R-:W-:-:S13]  /*02a0*/  ISETP.GE.AND P0, PT, R9, UR4, PT ;  /* 0x0000000409007c0c */ /* 0x000fda000bf06270 */
[----:B-1----:R-:W-:Y:S05]  /*02b0*/  @!P0 BRA `(.L_x_3) ;  /* 0xfffffffc00888947 */ /* 0x002fea000383ffff */
[----:B------:R-:W-:Y:S05]  /*02c0*/  EXIT ;  /* 0x000000000000794d */ /* 0x000fea0003800000 */
        .weak           $__internal_0_$__cuda_sm20_div_rn_f64_full
        .type           $__internal_0_$__cuda_sm20_div_rn_f64_full,@function
        .size           $__internal_0_$__cuda_sm20_div_rn_f64_full,(.L_x_38 - $__internal_0_$__cuda_sm20_div_rn_f64_full)
$__internal_0_$__cuda_sm20_div_rn_f64_full:
[----:B------:R-:W-:Y:S01]  /*02d0*/  IMAD.MOV.U32 R3, RZ, RZ, 0x3fffe000 ;  /* 0x3fffe000ff037424 */ /* 0x000fe200078e00ff */
[C---:B------:R-:W-:Y:S01]  /*02e0*/  FSETP.GEU.AND P1, PT, |R11|.reuse, 1.469367938527859385e-39, PT ;  /* 0x001000000b00780b */ /* 0x040fe20003f2e200 */
[----:B------:R-:W-:Y:S01]  /*02f0*/  IMAD.MOV.U32 R2, RZ, RZ, 0x0 ;  /* 0x00000000ff027424 */ /* 0x000fe200078e00ff */
[----:B------:R-:W-:Y:S01]  /*0300*/  LOP3.LUT R8, R11, 0x7ff00000, RZ, 0xc0, !PT ;  /* 0x7ff000000b087812 */ /* 0x000fe200078ec0ff */
[----:B------:R-:W0:Y:S01]  /*0310*/  MUFU.RCP64H R13, R3 ;  /* 0x00000003000d7308 */ /* 0x000e220000001800 */
[----:B------:R-:W-:Y:S01]  /*0320*/  IMAD.MOV.U32 R12, RZ, RZ, 0x1 ;  /* 0x00000001ff0c7424 */ /* 0x000fe200078e00ff */
[----:B------:R-:W-:Y:S01]  /*0330*/  BSSY.RECONVERGENT B1, `(.L_x_4) ;  /* 0x0000045000017945 */ /* 0x000fe20003800200 */
[----:B------:R-:W-:Y:S01]  /*0340*/  IMAD.MOV.U32 R17, RZ, RZ, 0x1ca00000 ;  /* 0x1ca00000ff117424 */ /* 0x000fe200078e00ff */
[----:B------:R-:W-:Y:S01]  /*0350*/  ISETP.GE.U32.AND P0, PT, R8, 0x40600000, PT ;  /* 0x406000000800780c */ /* 0x000fe20003f06070 */
[----:B------:R-:W-:Y:S02]  /*0360*/  IMAD.MOV.U32 R22, RZ, RZ, R8 ;  /* 0x000000ffff167224 */ /* 0x000fe400078e0008 */
[----:B------:R-:W-:Y:S01]  /*0370*/  IMAD.MOV.U32 R23, RZ, RZ, 0x40600000 ;  /* 0x40600000ff177424 */ /* 0x000fe200078e00ff */
[----:B------:R-:W-:-:S04]  /*0380*/  SEL R17, R17, 0x63400000, !P0 ;  /* 0x6340000011117807 */ /* 0x000fc80004000000 */
[----:B------:R-:W-:Y:S01]  /*0390*/  IADD3 R24, PT, PT, R23, -0x1, RZ ;  /* 0xffffffff17187810 */ /* 0x000fe20007ffe0ff */
[----:B0-----:R-:W-:-:S08]  /*03a0*/  DFMA R14, R12, -R2, 1 ;  /* 0x3ff000000c0e742b */ /* 0x001fd00000000802 */
[----:B------:R-:W-:-:S08]  /*03b0*/  DFMA R14, R14, R14, R14 ;  /* 0x0000000e0e0e722b */ /* 0x000fd0000000000e */
[----:B------:R-:W-:Y:S01]  /*03c0*/  DFMA R18, R12, R14, R12 ;  /* 0x0000000e0c12722b */ /* 0x000fe2000000000c */
[C-C-:B------:R-:W-:Y:S01]  /*03d0*/  @!P1 LOP3.LUT R14, R17.reuse, 0x80000000, R11.reuse, 0xf8, !PT ;  /* 0x80000000110e9812 */ /* 0x140fe200078ef80b */
[----:B------:R-:W-:Y:S01]  /*03e0*/  IMAD.MOV.U32 R12, RZ, RZ, R10 ;  /* 0x000000ffff0c7224 */ /* 0x000fe200078e000a */
[----:B------:R-:W-:Y:S02]  /*03f0*/  LOP3.LUT R13, R17, 0x800fffff, R11, 0xf8, !PT ;  /* 0x800fffff110d7812 */ /* 0x000fe400078ef80b */
[----:B------:R-:W-:Y:S01]  /*0400*/  @!P1 LOP3.LUT R15, R14, 0x100000, RZ, 0xfc, !PT ;  /* 0x001000000e0f9812 */ /* 0x000fe200078efcff */
[----:B------:R-:W-:Y:S02]  /*0410*/  @!P1 IMAD.MOV.U32 R14, RZ, RZ, RZ ;  /* 0x000000ffff0e9224 */ /* 0x000fe400078e00ff */
[----:B------:R-:W-:-:S04]  /*0420*/  DFMA R20, R18, -R2, 1 ;  /* 0x3ff000001214742b */ /* 0x000fc80000000802 */
[----:B------:R-:W-:-:S04]  /*0430*/  @!P1 DFMA R12, R12, 2, -R14 ;  /* 0x400000000c0c982b */ /* 0x000fc8000000080e */
[----:B------:R-:W-:-:S06]  /*0440*/  DFMA R14, R18, R20, R18 ;  /* 0x00000014120e722b */ /* 0x000fcc0000000012 */
[----:B------:R-:W-:Y:S02]  /*0450*/  @!P1 LOP3.LUT R22, R13, 0x7ff00000, RZ, 0xc0, !PT ;  /* 0x7ff000000d169812 */ /* 0x000fe400078ec0ff */
[----:B------:R-:W-:-:S03]  /*0460*/  DMUL R18, R14, R12 ;  /* 0x0000000c0e127228 */ /* 0x000fc60000000000 */
[----:B------:R-:W-:-:S05]  /*0470*/  VIADD R16, R22, 0xffffffff ;  /* 0xffffffff16107836 */ /* 0x000fca0000000000 */
[----:B------:R-:W-:Y:S01]  /*0480*/  DFMA R20, R18, -R2, R12 ;  /* 0x800000021214722b */ /* 0x000fe2000000000c */
[----:B------:R-:W-:-:S04]  /*0490*/  ISETP.GT.U32.AND P0, PT, R16, 0x7feffffe, PT ;  /* 0x7feffffe1000780c */ /* 0x000fc80003f04070 */
[----:B------:R-:W-:-:S03]  /*04a0*/  ISETP.GT.U32.OR P0, PT, R24, 0x7feffffe, P0 ;  /* 0x7feffffe1800780c */ /* 0x000fc60000704470 */
[----:B------:R-:W-:-:S10]  /*04b0*/  DFMA R14, R14, R20, R18 ;  /* 0x000000140e0e722b */ /* 0x000fd40000000012 */
[----:B------:R-:W-:Y:S05]  /*04c0*/  @P0 BRA `(.L_x_5) ;  /* 0x0000000000680947 */ /* 0x000fea0003800000 */
[----:B------:R-:W-:Y:S02]  /*04d0*/  IMAD.MOV.U32 R11, RZ, RZ, 0x40600000 ;  /* 0x40600000ff0b7424 */ /* 0x000fe400078e00ff */
[----:B------:R-:W-:-:S03]  /*04e0*/  IMAD.MOV.U32 R10, RZ, RZ, RZ ;  /* 0x000000ffff0a7224 */ /* 0x000fc600078e00ff */
[----:B------:R-:W-:-:S04]  /*04f0*/  VIADDMNMX R8, R8, -R11, 0xb9600000, !PT ;  /* 0xb960000008087446 */ /* 0x000fc8000780090b */
[----:B------:R-:W-:-:S05]  /*0500*/  VIMNMX R8, PT, PT, R8, 0x46a00000, PT ;  /* 0x46a0000008087848 */ /* 0x000fca0003fe0100 */
[----:B------:R-:W-:-:S04]  /*0510*/  IMAD.IADD R8, R8, 0x1, -R17 ;  /* 0x0000000108087824 */ /* 0x000fc800078e0a11 */
[----:B------:R-:W-:-:S06]  /*0520*/  VIADD R11, R8, 0x7fe00000 ;  /* 0x7fe00000080b7836 */ /* 0x000fcc0000000000 */
[----:B------:R-:W-:-:S10]  /*0530*/  DMUL R16, R14, R10 ;  /* 0x0000000a0e107228 */ /* 0x000fd40000000000 */
[----:B------:R-:W-:-:S13]  /*0540*/  FSETP.GTU.AND P0, PT, |R17|, 1.469367938527859385e-39, PT ;  /* 0x001000001100780b */ /* 0x000fda0003f0c200 */
[----:B------:R-:W-:Y:S05]  /*0550*/  @P0 BRA `(.L_x_6) ;  /* 0x0000000000880947 */ /* 0x000fea0003800000 */
[----:B------:R-:W-:Y:S01]  /*0560*/  DFMA R2, R14, -R2, R12 ;  /* 0x800000020e02722b */ /* 0x000fe2000000000c */
[----:B------:R-:W-:-:S09]  /*0570*/  IMAD.MOV.U32 R10, RZ, RZ, RZ ;  /* 0x000000ffff0a7224 */ /* 0x000fd200078e00ff */
[C---:B------:R-:W-:Y:S02]  /*0580*/  FSETP.NEU.AND P0, PT, R3.reuse, RZ, PT ;  /* 0x000000ff0300720b */ /* 0x040fe40003f0d000 */
[----:B------:R-:W-:-:S04]  /*0590*/  LOP3.LUT R2, R3, 0x406fe000, RZ, 0x3c, !PT ;  /* 0x406fe00003027812 */ /* 0x000fc800078e3cff */
[----:B------:R-:W-:-:S04]  /*05a0*/  LOP3.LUT R13, R2, 0x80000000, RZ, 0xc0, !PT ;  /* 0x80000000020d7812 */ /* 0x000fc800078ec0ff */
[----:B------:R-:W-:-:S03]  /*05b0*/  LOP3.LUT R11, R13, R11, RZ, 0xfc, !PT ;  /* 0x0000000b0d0b7212 */ /* 0x000fc600078efcff */
[----:B------:R-:W-:Y:S05]  /*05c0*/  @!P0 BRA `(.L_x_6) ;  /* 0x00000000006c8947 */ /* 0x000fea0003800000 */
[----:B------:R-:W-:Y:S01]  /*05d0*/  IMAD.MOV R3, RZ, RZ, -R8 ;  /* 0x000000ffff037224 */ /* 0x000fe200078e0a08 */
[----:B------:R-:W-:Y:S01]  /*05e0*/  DMUL.RP R10, R14, R10 ;  /* 0x0000000a0e0a7228 */ /* 0x000fe20000008000 */
[----:B------:R-:W-:-:S06]  /*05f0*/  IMAD.MOV.U32 R2, RZ, RZ, RZ ;  /* 0x000000ffff027224 */ /* 0x000fcc00078e00ff */
[----:B------:R-:W-:-:S03]  /*0600*/  DFMA R2, R16, -R2, R14 ;  /* 0x800000021002722b */ /* 0x000fc6000000000e */
[----:B------:R-:W-:-:S03]  /*0610*/  LOP3.LUT R13, R11, R13, RZ, 0x3c, !PT ;  /* 0x0000000d0b0d7212 */ /* 0x000fc600078e3cff */
[----:B------:R-:W-:-:S04]  /*0620*/  IADD3 R2, PT, PT, -R8, -0x43300000, RZ ;  /* 0xbcd0000008027810 */ /* 0x000fc80007ffe1ff */
[----:B------:R-:W-:-:S04]  /*0630*/  FSETP.NEU.AND P0, PT, |R3|, R2, PT ;  /* 0x000000020300720b */ /* 0x000fc80003f0d200 */
[----:B------:R-:W-:Y:S02]  /*0640*/  FSEL R16, R10, R16, !P0 ;  /* 0x000000100a107208 */ /* 0x000fe40004000000 */
[----:B------:R-:W-:Y:S01]  /*0650*/  FSEL R17, R13, R17, !P0 ;  /* 0x000000110d117208 */ /* 0x000fe20004000000 */
[----:B------:R-:W-:Y:S06]  /*0660*/  BRA `(.L_x_6) ;  /* 0x0000000000447947 */ /* 0x000fec0003800000 */
.L_x_5:
[----:B------:R-:W-:-:S14]  /*0670*/  DSETP.NAN.AND P0, PT, R10, R10, PT ;  /* 0x0000000a0a00722a */ /* 0x000fdc0003f08000 */
[----:B------:R-:W-:Y:S05]  /*0680*/  @P0 BRA `(.L_x_7) ;  /* 0x0000000000340947 */ /* 0x000fea0003800000 */
[----:B------:R-:W-:Y:S01]  /*0690*/  ISETP.NE.AND P0, PT, R22, R23, PT ;  /* 0x000000171600720c */ /* 0x000fe20003f05270 */
[----:B------:R-:W-:Y:S01]  /*06a0*/  IMAD.MOV.U32 R16, RZ, RZ, 0x0 ;  /* 0x00000000ff107424 */ /* 0x000fe200078e00ff */
[----:B------:R-:W-:-:S11]  /*06b0*/  MOV R17, 0xfff80000 ;  /* 0xfff8000000117802 */ /* 0x000fd60000000f00 */
[----:B------:R-:W-:Y:S05]  /*06c0*/  @!P0 BRA `(.L_x_6) ;  /* 0x00000000002c8947 */ /* 0x000fea0003800000 */
[----:B------:R-:W-:Y:S02]  /*06d0*/  ISETP.NE.AND P0, PT, R22, 0x7ff00000, PT ;  /* 0x7ff000001600780c */ /* 0x000fe40003f05270 */
[----:B------:R-:W-:Y:S02]  /*06e0*/  LOP3.LUT R10, R11, 0x406fe000, RZ, 0x3c, !PT ;  /* 0x406fe0000b0a7812 */ /* 0x000fe400078e3cff */
[----:B------:R-:W-:Y:S02]  /*06f0*/  ISETP.EQ.OR P0, PT, R23, RZ, !P0 ;  /* 0x000000ff1700720c */ /* 0x000fe40004702670 */
[----:B------:R-:W-:-:S11]  /*0700*/  LOP3.LUT R17, R10, 0x80000000, RZ, 0xc0, !PT ;  /* 0x800000000a117812 */ /* 0x000fd600078ec0ff */
[----:B------:R-:W-:Y:S01]  /*0710*/  @P0 LOP3.LUT R2, R17, 0x7ff00000, RZ, 0xfc, !PT ;  /* 0x7ff0000011020812 */ /* 0x000fe200078efcff */
[----:B------:R-:W-:Y:S02]  /*0720*/  @!P0 IMAD.MOV.U32 R16, RZ, RZ, RZ ;  /* 0x000000ffff108224 */ /* 0x000fe400078e00ff */
[----:B------:R-:W-:Y:S02]  /*0730*/  @P0 IMAD.MOV.U32 R16, RZ, RZ, RZ ;  /* 0x000000ffff100224 */ /* 0x000fe400078e00ff */
[----:B------:R-:W-:Y:S01]  /*0740*/  @P0 IMAD.MOV.U32 R17, RZ, RZ, R2 ;  /* 0x000000ffff110224 */ /* 0x000fe200078e0002 */
[----:B------:R-:W-:Y:S06]  /*0750*/  BRA `(.L_x_6) ;  /* 0x0000000000087947 */ /* 0x000fec0003800000 */
.L_x_7:
[----:B------:R-:W-:Y:S01]  /*0760*/  LOP3.LUT R17, R11, 0x80000, RZ, 0xfc, !PT ;  /* 0x000800000b117812 */ /* 0x000fe200078efcff */
[----:B------:R-:W-:-:S07]  /*0770*/  IMAD.MOV.U32 R16, RZ, RZ, R10 ;  /* 0x000000ffff107224 */ /* 0x000fce00078e000a */
.L_x_6:
[----:B------:R-:W-:Y:S05]  /*0780*/  BSYNC.RECONVERGENT B1 ;  /* 0x0000000000017941 */ /* 0x000fea0003800200 */
.L_x_4:
[----:B------:R-:W-:Y:S02]  /*0790*/  IMAD.MOV.U32 R2, RZ, RZ, R0 ;  /* 0x000000ffff027224 */ /* 0x000fe400078e0000 */
[----:B------:R-:W-:-:S04]  /*07a0*/  IMAD.MOV.U32 R3, RZ, RZ, 0x0 ;  /* 0x00000000ff037424 */ /* 0x000fc800078e00ff */
[----:B------:R-:W-:Y:S05]  /*07b0*/  RET.REL.NODEC R2 `(_Z10pixelScalePiPdii) ;  /* 0xfffffff802107950 */ /* 0x000fea0003c3ffff */
.L_x_8:
        /* <DEDUP_REMOVED lines=12> */
.L_x_38:


//--------------------- .text._Z8getPatchPdS_iiiiii --------------------------
	.section	.text._Z8getPatchPdS_iiiiii,"ax",@progbits
	.align	128
        .global         _Z8getPatchPdS_iiiiii
        .type           _Z8getPatchPdS_iiiiii,@function
        .size           _Z8getPatchPdS_iiiiii,(.L_x_39 - _Z8getPatchPdS_iiiiii)
        .other          _Z8getPatchPdS_iiiiii,@"STO_CUDA_ENTRY STV_DEFAULT"
_Z8getPatchPdS_iiiiii:
.text._Z8getPatchPdS_iiiiii:
[----:B------:R-:W-:Y:S01]  /*0000*/  LDC R1, c[0x0][0x37c] ;  /* 0x0000df00ff017b82 */ /* 0x000fe20000000800 */
[----:B------:R-:W0:Y:S01]  /*0010*/  S2R R3, SR_TID.X ;  /* 0x0000000000037919 */ /* 0x000e220000002100 */
[----:B------:R-:W1:Y:S06]  /*0020*/  LDCU UR7, c[0x0][0x360] ;  /* 0x00006c00ff0777ac */ /* 0x000e6c0008000800 */
[----:B------:R-:W0:Y:S01]  /*0030*/  S2UR UR5, SR_CTAID.X ;  /* 0x00000000000579c3 */ /* 0x000e220000002500 */
[----:B------:R-:W2:Y:S07]  /*0040*/  LDCU.64 UR10, c[0x0][0x398] ;  /* 0x00007300ff0a77ac */ /* 0x000eae0008000a00 */
[----:B------:R-:W0:Y:S01]  /*0050*/  LDC R0, c[0x0][0x360] ;  /* 0x0000d800ff007b82 */ /* 0x000e220000000800 */
[----:B--2---:R-:W-:-:S04]  /*0060*/  UIMAD UR9, UR10, UR10, URZ ;  /* 0x0000000a0a0972a4 */ /* 0x004fc8000f8e02ff */
[----:B------:R-:W-:Y:S01]  /*0070*/  UIMAD UR4, UR9, UR11, URZ ;  /* 0x0000000b090472a4 */ /* 0x000fe2000f8e02ff */
[----:B0-----:R-:W-:-:S05]  /*0080*/  IMAD R3, R0, UR5, R3 ;  /* 0x0000000500037c24 */ /* 0x001fca000f8e0203 */
[----:B------:R-:W-:-:S13]  /*0090*/  ISETP.GE.AND P0, PT, R3, UR4, PT ;  /* 0x0000000403007c0c */ /* 0x000fda000bf06270 */
[----:B-1----:R-:W-:Y:S05]  /*00a0*/  @P0 EXIT ;  /* 0x000000000000094d */ /* 0x002fea0003800000 */
[----:B------:R-:W0:Y:S01]  /*00b0*/  LDC R2, c[0x0][0x398] ;  /* 0x0000e600ff027b82 */ /* 0x000e220000000800 */
[----:B------:R-:W1:Y:S01]  /*00c0*/  LDCU.64 UR12, c[0x0][0x3a0] ;  /* 0x00007400ff0c77ac */ /* 0x000e620008000a00 */
[----:B------:R-:W2:Y:S06]  /*00d0*/  LDCU UR8, c[0x0][0x370] ;  /* 0x00006e00ff0877ac */ /* 0x000eac0008000800 */
[----:B------:R-:W3:Y:S01]  /*00e0*/  LDC.64 R12, c[0x0][0x380] ;  /* 0x0000e000ff0c7b82 */ /* 0x000ee20000000a00 */
[----:B------:R-:W-:Y:S01]  /*00f0*/  ULEA.HI UR5, UR10, UR10, URZ, 0x1 ;  /* 0x0000000a0a057291 */ /* 0x000fe2000f8f08ff */
[----:B------:R-:W4:Y:S03]  /*0100*/  LDCU.64 UR10, c[0x0][0x358] ;  /* 0x00006b00ff0a77ac */ /* 0x000f260008000a00 */
[----:B------:R-:W-:-:S03]  /*0110*/  USHF.R.S32.HI UR5, URZ, 0x1, UR5 ;  /* 0x00000001ff057899 */ /* 0x000fc60008011405 */
[----:B------:R-:W0:Y:S01]  /*0120*/  LDC.64 R10, c[0x0][0x388] ;  /* 0x0000e200ff0a7b82 */ /* 0x000e220000000a00 */
[----:B------:R-:W0:Y:S01]  /*0130*/  LDCU UR16, c[0x0][0x398] ;  /* 0x00007300ff1077ac */ /* 0x000e220008000800 */
[----:B-1----:R-:W-:Y:S02]  /*0140*/  UIADD3 UR6, UPT, UPT, -UR5, UR12, URZ ;  /* 0x0000000c05067290 */ /* 0x002fe4000fffe1ff */
[----:B------:R-:W-:-:S04]  /*0150*/  UIADD3 UR5, UPT, UPT, -UR5, UR13, URZ ;  /* 0x0000000d05057290 */ /* 0x000fc8000fffe1ff */
[----:B------:R-:W1:Y:S01]  /*0160*/  LDC.64 R8, c[0x0][0x390] ;  /* 0x0000e400ff087b82 */ /* 0x000e620000000a00 */
[----:B--2---:R-:W-:-:S12]  /*0170*/  UIMAD UR7, UR7, UR8, URZ ;  /* 0x00000008070772a4 */ /* 0x004fd8000f8e02ff */
.L_x_14:
[----:B01----:R-:W-:Y:S01]  /*0180*/  IABS R7, R2 ;  /* 0x0000000200077213 */ /* 0x003fe20000000000 */
[----:B------:R-:W-:Y:S03]  /*0190*/  BSSY.RECONVERGENT B0, `(.L_x_9) ;  /* 0x000007a000007945 */ /* 0x000fe60003800200 */
[----:B------:R-:W0:Y:S08]  /*01a0*/  I2F.RP R6, R7 ;  /* 0x0000000700067306 */ /* 0x000e300000209400 */
[----:B0-----:R-:W0:Y:S02]  /*01b0*/  MUFU.RCP R6, R6 ;  /* 0x0000000600067308 */ /* 0x001e240000001000 */
[----:B0-----:R-:W-:-:S06]  /*01c0*/  VIADD R4, R6, 0xffffffe ;  /* 0x0ffffffe06047836 */ /* 0x001fcc0000000000 */
[----:B------:R0:W2:Y:S02]  /*01d0*/  F2I.FTZ.U32.TRUNC.NTZ R5, R4 ;  /* 0x0000000400057305 */ /* 0x0000a4000021f000 */
[----:B0-----:R-:W-:Y:S02]  /*01e0*/  IMAD.MOV.U32 R4, RZ, RZ, RZ ;  /* 0x000000ffff047224 */ /* 0x001fe400078e00ff */
[----:B--2---:R-:W-:-:S04]  /*01f0*/  IMAD.MOV R0, RZ, RZ, -R5 ;  /* 0x000000ffff007224 */ /* 0x004fc800078e0a05 */
[----:B------:R-:W-:Y:S01]  /*0200*/  IMAD R15, R0, R7, RZ ;  /* 0x00000007000f7224 */ /* 0x000fe200078e02ff */
[----:B------:R-:W-:-:S03]  /*0210*/  IABS R0, R3 ;  /* 0x0000000300007213 */ /* 0x000fc60000000000 */
[----:B------:R-:W-:Y:S01]  /*0220*/  IMAD.HI.U32 R5, R5, R15, R4 ;  /* 0x0000000f05057227 */ /* 0x000fe200078e0004 */
[----:B------:R-:W-:-:S04]  /*0230*/  LOP3.LUT R4, R3, R2, RZ, 0x3c, !PT ;  /* 0x0000000203047212 */ /* 0x000fc800078e3cff */
[----:B------:R-:W-:Y:S01]  /*0240*/  ISETP.GE.AND P2, PT, R4, RZ, PT ;  /* 0x000000ff0400720c */ /* 0x000fe20003f46270 */
[----:B------:R-:W-:-:S04]  /*0250*/  IMAD.HI.U32 R5, R5, R0, RZ ;  /* 0x0000000005057227 */ /* 0x000fc800078e00ff */
[----:B------:R-:W-:-:S04]  /*0260*/  IMAD.MOV R6, RZ, RZ, -R5 ;  /* 0x000000ffff067224 */ /* 0x000fc800078e0a05 */
[----:B------:R-:W-:-:S05]  /*0270*/  IMAD R6, R7, R6, R0 ;  /* 0x0000000607067224 */ /* 0x000fca00078e0200 */
[----:B------:R-:W-:-:S13]  /*0280*/  ISETP.GT.U32.AND P1, PT, R7, R6, PT ;  /* 0x000000060700720c */ /* 0x000fda0003f24070 */
[----:B------:R-:W-:Y:S02]  /*0290*/  @!P1 IMAD.IADD R6, R6, 0x1, -R7 ;  /* 0x0000000106069824 */ /* 0x000fe400078e0a07 */
[----:B------:R-:W-:Y:S01]  /*02a0*/  @!P1 VIADD R5, R5, 0x1 ;  /* 0x0000000105059836 */ /* 0x000fe20000000000 */
[----:B------:R-:W-:Y:S02]  /*02b0*/  ISETP.NE.AND P1, PT, R2, RZ, PT ;  /* 0x000000ff0200720c */ /* 0x000fe40003f25270 */
[----:B------:R-:W-:-:S13]  /*02c0*/  ISETP.GE.U32.AND P0, PT, R6, R7, PT ;  /* 0x000000070600720c */ /* 0x000fda0003f06070 */
[----:B------:R-:W-:-:S04]  /*02d0*/  @P0 VIADD R5, R5, 0x1 ;  /* 0x0000000105050836 */ /* 0x000fc80000000000 */
[----:B------:R-:W-:Y:S01]  /*02e0*/  @!P2 IMAD.MOV R5, RZ, RZ, -R5 ;  /* 0x000000ffff05a224 */ /* 0x000fe200078e0a05 */
[----:B------:R-:W-:-:S05]  /*02f0*/  @!P1 LOP3.LUT R5, RZ, R2, RZ, 0x33, !PT ;  /* 0x00000002ff059212 */ /* 0x000fca00078e33ff */
[----:B------:R-:W-:Y:S02]  /*0300*/  IMAD.MOV R4, RZ, RZ, -R5 ;  /* 0x000000ffff047224 */ /* 0x000fe400078e0a05 */
[----:B------:R-:W-:Y:S02]  /*0310*/  VIADD R17, R5, UR6 ;  /* 0x0000000605117c36 */ /* 0x000fe40008000000 */
[----:B------:R-:W-:-:S03]  /*0320*/  IMAD R4, R2, R4, R3 ;  /* 0x0000000402047224 */ /* 0x000fc600078e0203 */
[----:B-1----:R-:W-:Y:S01]  /*0330*/  ISETP.GE.AND P0, PT, R17, R8, PT ;  /* 0x000000081100720c */ /* 0x002fe20003f06270 */
[----:B------:R-:W-:-:S03]  /*0340*/  VIADD R14, R4, UR5 ;  /* 0x00000005040e7c36 */ /* 0x000fc60008000000 */
[----:B------:R-:W-:Y:S02]  /*0350*/  ISETP.LT.OR P0, PT, R17, RZ, P0 ;  /* 0x000000ff1100720c */ /* 0x000fe40000701670 */
[----:B------:R-:W-:-:S04]  /*0360*/  ISETP.GE.AND P1, PT, R14, R9, PT ;  /* 0x000000090e00720c */ /* 0x000fc80003f26270 */
[----:B------:R-:W-:-:S04]  /*0370*/  ISETP.LT.OR P1, PT, R14, RZ, P1 ;  /* 0x000000ff0e00720c */ /* 0x000fc80000f21670 */
[----:B------:R-:W-:-:S13]  /*0380*/  PLOP3.LUT P0, PT, P0, P1, PT, 0xf8, 0x8f ;  /* 0x00000000008f781c */ /* 0x000fda0000703f70 */
[----:B------:R-:W0:Y:S01]  /*0390*/  @P0 LDC.64 R6, c[0x0][0x388] ;  /* 0x0000e200ff060b82 */ /* 0x000e220000000a00 */
[----:B------:R-:W-:-:S04]  /*03a0*/  @P0 IMAD R15, R5, R2, R4 ;  /* 0x00000002050f0224 */ /* 0x000fc800078e0204 */
[----:B0-----:R-:W-:-:S05]  /*03b0*/  @P0 IMAD.WIDE R6, R15, 0x8, R6 ;  /* 0x000000080f060825 */ /* 0x001fca00078e0206 */
[----:B----4-:R0:W-:Y:S01]  /*03c0*/  @P0 STG.E.64 desc[UR10][R6.64], RZ ;  /* 0x000000ff06000986 */ /* 0x0101e2000c101b0a */
[----:B------:R-:W-:Y:S05]  /*03d0*/  @P0 BRA `(.L_x_10) ;  /* 0x0000000400540947 */ /* 0x000fea0003800000 */
[----:B0-----:R-:W-:-:S04]  /*03e0*/  IMAD R7, R17, R8, R14 ;  /* 0x0000000811077224 */ /* 0x001fc800078e020e */
[----:B---3--:R-:W-:-:S06]  /*03f0*/  IMAD.WIDE R6, R7, 0x8, R12 ;  /* 0x0000000807067825 */ /* 0x008fcc00078e020c */
[----:B------:R-:W5:Y:S01]  /*0400*/  LDG.E.64 R6, desc[UR10][R6.64] ;  /* 0x0000000a06067981 */ /* 0x000f62000c1e1b00 */
[----:B------:R-:W-:Y:S01]  /*0410*/  IABS R17, UR9 ;  /* 0x0000000900117c13 */ /* 0x000fe20008000000 */
[----:B------:R-:W-:Y:S03]  /*0420*/  BSSY.RECONVERGENT B1, `(.L_x_11) ;  /* 0x0000023000017945 */ /* 0x000fe60003800200 */
[----:B------:R-:W0:Y:S08]  /*0430*/  I2F.RP R16, R17 ;  /* 0x0000001100107306 */ /* 0x000e300000209400 */
[----:B0-----:R-:W0:Y:S02]  /*0440*/  MUFU.RCP R16, R16 ;  /* 0x0000001000107308 */ /* 0x001e240000001000 */
[----:B0-----:R-:W-:-:S06]  /*0450*/  VIADD R14, R16, 0xffffffe ;  /* 0x0ffffffe100e7836 */ /* 0x001fcc0000000000 */
[----:B------:R0:W1:Y:S02]  /*0460*/  F2I.FTZ.U32.TRUNC.NTZ R15, R14 ;  /* 0x0000000e000f7305 */ /* 0x000064000021f000 */
[----:B0-----:R-:W-:Y:S02]  /*0470*/  IMAD.MOV.U32 R14, RZ, RZ, RZ ;  /* 0x000000ffff0e7224 */ /* 0x001fe400078e00ff */
[----:B-1----:R-:W-:-:S04]  /*0480*/  IMAD.MOV R18, RZ, RZ, -R15 ;  /* 0x000000ffff127224 */ /* 0x002fc800078e0a0f */
[----:B------:R-:W-:Y:S01]  /*0490*/  IMAD R19, R18, R17, RZ ;  /* 0x0000001112137224 */ /* 0x000fe200078e02ff */
[----:B------:R-:W-:-:S03]  /*04a0*/  IABS R18, UR9 ;  /* 0x0000000900127c13 */ /* 0x000fc60008000000 */
[----:B------:R-:W-:-:S04]  /*04b0*/  IMAD.HI.U32 R15, R15, R19, R14 ;  /* 0x000000130f0f7227 */ /* 0x000fc800078e000e */
[----:B------:R-:W-:Y:S02]  /*04c0*/  IMAD.MOV R18, RZ, RZ, -R18 ;  /* 0x000000ffff127224 */ /* 0x000fe400078e0a12 */
[----:B------:R-:W-:-:S04]  /*04d0*/  IMAD.HI.U32 R15, R15, R0, RZ ;  /* 0x000000000f0f7227 */ /* 0x000fc800078e00ff */
[----:B------:R-:W-:-:S05]  /*04e0*/  IMAD R0, R15, R18, R0 ;  /* 0x000000120f007224 */ /* 0x000fca00078e0200 */
[----:B------:R-:W-:-:S13]  /*04f0*/  ISETP.GT.U32.AND P1, PT, R17, R0, PT ;  /* 0x000000001100720c */ /* 0x000fda0003f24070 */
[----:B------:R-:W-:Y:S02]  /*0500*/  @!P1 IMAD.IADD R0, R0, 0x1, -R17 ;  /* 0x0000000100009824 */ /* 0x000fe400078e0a11 */
[----:B------:R-:W-:Y:S01]  /*0510*/  @!P1 VIADD R15, R15, 0x1 ;  /* 0x000000010f0f9836 */ /* 0x000fe20000000000 */
[----:B------:R-:W-:Y:S02]  /*0520*/  ISETP.NE.AND P1, PT, RZ, UR9, PT ;  /* 0x00000009ff007c0c */ /* 0x000fe4000bf25270 */
[----:B------:R-:W-:Y:S02]  /*0530*/  ISETP.GE.U32.AND P0, PT, R0, R17, PT ;  /* 0x000000110000720c */ /* 0x000fe40003f06070 */
[----:B------:R-:W-:-:S04]  /*0540*/  LOP3.LUT R0, R3, UR9, RZ, 0x3c, !PT ;  /* 0x0000000903007c12 */ /* 0x000fc8000f8e3cff */
[----:B------:R-:W-:-:S07]  /*0550*/  ISETP.GE.AND P2, PT, R0, RZ, PT ;  /* 0x000000ff0000720c */ /* 0x000fce0003f46270 */
[----:B------:R-:W-:-:S06]  /*0560*/  @P0 VIADD R15, R15, 0x1 ;  /* 0x000000010f0f0836 */ /* 0x000fcc0000000000 */
[----:B------:R-:W-:Y:S01]  /*0570*/  @!P2 IMAD.MOV R15, RZ, RZ, -R15 ;  /* 0x000000ffff0fa224 */ /* 0x000fe200078e0a0f */
[----:B------:R-:W-:-:S05]  /*0580*/  @!P1 LOP3.LUT R15, RZ, UR9, RZ, 0x33, !PT ;  /* 0x00000009ff0f9c12 */ /* 0x000fca000f8e33ff */
[----:B------:R-:W-:-:S04]  /*0590*/  VIADD R32, R15, 0x1 ;  /* 0x000000010f207836 */ /* 0x000fc80000000000 */
[----:B------:R-:W0:Y:S02]  /*05a0*/  I2F.F64 R14, R32 ;  /* 0x00000020000e7312 */ /* 0x000e240000201c00 */
[----:B0-----:R-:W-:-:S04]  /*05b0*/  SHF.R.U32.HI R0, RZ, 0x14, R15 ;  /* 0x00000014ff007819 */ /* 0x001fc8000001160f */
[----:B------:R-:W-:-:S05]  /*05c0*/  LOP3.LUT R0, R0, 0x7ff, RZ, 0xc0, !PT ;  /* 0x000007ff00007812 */ /* 0x000fca00078ec0ff */
[----:B------:R-:W-:Y:S01]  /*05d0*/  VIADD R17, R0, 0xfffffc0c ;  /* 0xfffffc0c00117836 */ /* 0x000fe20000000000 */
[----:B------:R-:W-:-:S04]  /*05e0*/  MOV R0, 0x650 ;  /* 0x0000065000007802 */ /* 0x000fc80000000f00 */
[CC--:B------:R-:W-:Y:S02]  /*05f0*/  SHF.L.U32 R33, R14.reuse, R17.reuse, RZ ;  /* 0x000000110e217219 */ /* 0x0c0fe400000006ff */
[----:B------:R-:W-:Y:S02]  /*0600*/  SHF.L.U64.HI R34, R14, R17, R15 ;  /* 0x000000110e227219 */ /* 0x000fe4000001020f */
[----:B------:R-:W-:-:S04]  /*0610*/  ISETP.NE.U32.AND P0, PT, R33, RZ, PT ;  /* 0x000000ff2100720c */ /* 0x000fc80003f05070 */
[----:B------:R-:W-:-:S04]  /*0620*/  ISETP.NE.AND.EX P0, PT, R34, -0x80000000, PT, P0 ;  /* 0x800000002200780c */ /* 0x000fc80003f05300 */
[----:B------:R-:W-:-:S13]  /*0630*/  PLOP3.LUT P0, PT, P0, PT, PT, 0x8, 0x80 ;  /* 0x000000000080781c */ /* 0x000fda000070e170 */
[----:B-----5:R-:W-:Y:S05]  /*0640*/  CALL.REL.NOINC `($_Z8getPatchPdS_iiiiii$__internal_accurate_pow) ;  /* 0x0000000000cc7944 */ /* 0x020fea0003c00000 */
[----:B------:R-:W-:Y:S05]  /*0650*/  BSYNC.RECONVERGENT B1 ;  /* 0x0000000000017941 */ /* 0x000fea0003800200 */
.L_x_11:
[----:B------:R-:W-:Y:S01]  /*0660*/  DSETP.NEU.AND P2, PT, R6, RZ, PT ;  /* 0x000000ff0600722a */ /* 0x000fe20003f4d000 */
[----:B------:R-:W-:Y:S01]  /*0670*/  IMAD.MOV.U32 R16, RZ, RZ, R25 ;  /* 0x000000ffff107224 */ /* 0x000fe200078e0019 */
[----:B------:R-:W-:Y:S01]  /*0680*/  BSSY.RECONVERGENT B1, `(.L_x_12) ;  /* 0x0000021000017945 */ /* 0x000fe20003800200 */
[----:B------:R-:W-:-:S03]  /*0690*/  IMAD.MOV.U32 R17, RZ, RZ, R20 ;  /* 0x000000ffff117224 */ /* 0x000fc600078e0014 */
[----:B------:R-:W-:-:S03]  /*06a0*/  ISETP.GE.OR P3, PT, R15, RZ, P2 ;  /* 0x000000ff0f00720c */ /* 0x000fc60001766670 */
[----:B------:R-:W-:Y:S02]  /*06b0*/  DADD R18, -RZ, -R16 ;  /* 0x00000000ff127229 */ /* 0x000fe40000000910 */
[----:B------:R-:W-:-:S03]  /*06c0*/  DADD R16, R6, R14 ;  /* 0x0000000006107229 */ /* 0x000fc6000000000e */
[----:B------:R-:W-:-:S04]  /*06d0*/  @!P2 ISETP.NE.U32.AND P1, PT, R33, RZ, PT ;  /* 0x000000ff2100a20c */ /* 0x000fc80003f25070 */
[----:B------:R-:W-:Y:S02]  /*06e0*/  @!P2 ISETP.NE.AND.EX P1, PT, R34, -0x80000000, PT, P1 ;  /* 0x800000002200a80c */ /* 0x000fe40003f25310 */
[----:B------:R-:W-:Y:S02]  /*06f0*/  FSEL R0, R18, R25, P0 ;  /* 0x0000001912007208 */ /* 0x000fe40000000000 */
[----:B------:R-:W-:Y:S02]  /*0700*/  LOP3.LUT R16, R17, 0x7ff00000, RZ, 0xc0, !PT ;  /* 0x7ff0000011107812 */ /* 0x000fe400078ec0ff */
[----:B------:R-:W-:Y:S02]  /*0710*/  FSEL R19, R19, R20, P0 ;  /* 0x0000001413137208 */ /* 0x000fe40000000000 */
[----:B------:R-:W-:-:S05]  /*0720*/  ISETP.NE.AND P4, PT, R16, 0x7ff00000, PT ;  /* 0x7ff000001000780c */ /* 0x000fca0003f85270 */
[----:B------:R-:W-:Y:S01]  /*0730*/  @!P2 DSETP.NEU.AND P0, PT, |R14|, 0.5, !P1 ;  /* 0x3fe000000e00a42a */ /* 0x000fe20004f0d200 */
[----:B------:R-:W-:-:S04]  /*0740*/  ISETP.GE.AND P1, PT, R7, RZ, PT ;  /* 0x000000ff0700720c */ /* 0x000fc80003f26270 */
[----:B------:R-:W-:Y:S01]  /*0750*/  FSEL R16, R0, R25, !P1 ;  /* 0x0000001900107208 */ /* 0x000fe20004800000 */
[----:B------:R-:W-:Y:S01]  /*0760*/  @!P2 IMAD.MOV.U32 R16, RZ, RZ, RZ ;  /* 0x000000ffff10a224 */ /* 0x000fe200078e00ff */
[----:B------:R-:W-:Y:S02]  /*0770*/  @!P2 SEL R18, R7, RZ, P0 ;  /* 0x000000ff0712a207 */ /* 0x000fe40000000000 */
[----:B------:R-:W-:Y:S02]  /*0780*/  FSEL R17, R19, R20, !P1 ;  /* 0x0000001413117208 */ /* 0x000fe40004800000 */
[----:B------:R-:W-:-:S05]  /*0790*/  @!P3 LOP3.LUT R18, R18, 0x7ff00000, RZ, 0xfc, !PT ;  /* 0x7ff000001212b812 */ /* 0x000fca00078efcff */
[----:B------:R-:W-:Y:S01]  /*07a0*/  @!P2 IMAD.MOV.U32 R17, RZ, RZ, R18 ;  /* 0x000000ffff11a224 */ /* 0x000fe200078e0012 */
[----:B------:R-:W-:Y:S06]  /*07b0*/  @P4 BRA `(.L_x_13) ;  /* 0x0000000000344947 */ /* 0x000fec0003800000 */
[----:B------:R-:W-:-:S14]  /*07c0*/  DSETP.NAN.AND P2, PT, R6, R6, PT ;  /* 0x000000060600722a */ /* 0x000fdc0003f48000 */
[----:B------:R-:W-:Y:S01]  /*07d0*/  @P2 DADD R16, R6, R14 ;  /* 0x0000000006102229 */ /* 0x000fe2000000000e */
[----:B------:R-:W-:Y:S10]  /*07e0*/  @P2 BRA `(.L_x_13) ;  /* 0x0000000000282947 */ /* 0x000ff40003800000 */
[----:B------:R-:W-:-:S14]  /*07f0*/  DSETP.NEU.AND P2, PT, |R6|, +INF , PT ;  /* 0x7ff000000600742a */ /* 0x000fdc0003f4d200 */
[----:B------:R-:W-:Y:S05]  /*0800*/  @P2 BRA `(.L_x_13) ;  /* 0x0000000000202947 */ /* 0x000fea0003800000 */
[C---:B------:R-:W-:Y:S01]  /*0810*/  ISETP.GE.AND P2, PT, R15.reuse, RZ, PT ;  /* 0x000000ff0f00720c */ /* 0x040fe20003f46270 */
[----:B------:R-:W-:Y:S01]  /*0820*/  IMAD.MOV.U32 R16, RZ, RZ, RZ ;  /* 0x000000ffff107224 */ /* 0x000fe200078e00ff */
[----:B------:R-:W-:Y:S02]  /*0830*/  LOP3.LUT R14, R15, 0x7fffffff, RZ, 0xc0, !PT ;  /* 0x7fffffff0f0e7812 */ /* 0x000fe400078ec0ff */
[----:B------:R-:W-:Y:S02]  /*0840*/  SEL R17, RZ, 0x7ff00000, !P2 ;  /* 0x7ff00000ff117807 */ /* 0x000fe40005000000 */
[----:B------:R-:W-:-:S03]  /*0850*/  ISETP.NE.AND P2, PT, R14, 0x3fe00000, PT ;  /* 0x3fe000000e00780c */ /* 0x000fc60003f45270 */
[----:B------:R-:W-:-:S05]  /*0860*/  VIADD R0, R17, 0x80000000 ;  /* 0x8000000011007836 */ /* 0x000fca0000000000 */
[----:B------:R-:W-:-:S04]  /*0870*/  SEL R0, R0, R17, P2 ;  /* 0x0000001100007207 */ /* 0x000fc80001000000 */
[----:B------:R-:W-:-:S07]  /*0880*/  @!P1 SEL R17, R0, R17, P0 ;  /* 0x0000001100119207 */ /* 0x000fce0000000000 */
.L_x_13:
[----:B------:R-:W-:Y:S05]  /*0890*/  BSYNC.RECONVERGENT B1 ;  /* 0x0000000000017941 */ /* 0x000fea0003800200 */
.L_x_12:
[----:B------:R-:W-:Y:S01]  /*08a0*/  ISETP.NE.AND P1, PT, R32, RZ, PT ;  /* 0x000000ff2000720c */ /* 0x000fe20003f25270 */
[----:B------:R-:W-:Y:S01]  /*08b0*/  DSETP.NEU.AND P0, PT, R6, 1, PT ;  /* 0x3ff000000600742a */ /* 0x000fe20003f0d000 */
[----:B------:R-:W-:Y:S02]  /*08c0*/  IMAD R7, R5, UR16, R4 ;  /* 0x0000001005077c24 */ /* 0x000fe4000f8e0204 */
[----:B------:R-:W-:Y:S02]  /*08d0*/  FSEL R0, R16, RZ, P1 ;  /* 0x000000ff10007208 */ /* 0x000fe40000800000 */
[----:B------:R-:W-:Y:S01]  /*08e0*/  FSEL R16, R17, 1.875, P1 ;  /* 0x3ff0000011107808 */ /* 0x000fe20000800000 */
[----:B------:R-:W-:Y:S01]  /*08f0*/  IMAD.WIDE R6, R7, 0x8, R10 ;  /* 0x0000000807067825 */ /* 0x000fe200078e020a */
[----:B------:R-:W-:Y:S02]  /*0900*/  FSEL R4, R0, RZ, P0 ;  /* 0x000000ff00047208 */ /* 0x000fe40000000000 */
[----:B------:R-:W-:-:S05]  /*0910*/  FSEL R5, R16, 1.875, P0 ;  /* 0x3ff0000010057808 */ /* 0x000fca0000000000 */
[----:B------:R1:W-:Y:S02]  /*0920*/  STG.E.64 desc[UR10][R6.64], R4 ;  /* 0x0000000406007986 */ /* 0x0003e4000c101b0a */
.L_x_10:
[----:B------:R-:W-:Y:S05]  /*0930*/  BSYNC.RECONVERGENT B0 ;  /* 0x0000000000007941 */ /* 0x000fea0003800200 */
.L_x_9:
[----:B------:R-:W-:-:S05]  /*0940*/  VIADD R3, R3, UR7 ;  /* 0x0000000703037c36 */ /* 0x000fca0008000000 */
[----:B------:R-:W-:-:S13]  /*0950*/  ISETP.GE.AND P0, PT, R3, UR4, PT ;  /* 0x0000000403007c0c */ /* 0x000fda000bf06270 */
[----:B------:R-:W-:Y:S05]  /*0960*/  @!P0 BRA `(.L_x_14) ;  /* 0xfffffff800048947 */ /* 0x000fea000383ffff */
[----:B------:R-:W-:Y:S05]  /*0970*/  EXIT ;  /* 0x000000000000794d */ /* 0x000fea0003800000 */
        .type           $_Z8getPatchPdS_iiiiii$__internal_accurate_pow,@function
        .size           $_Z8getPatchPdS_iiiiii$__internal_accurate_pow,(.L_x_39 - $_Z8getPatchPdS_iiiiii$__internal_accurate_pow)
$_Z8getPatchPdS_iiiiii$__internal_accurate_pow:
[----:B------:R-:W-:Y:S01]  /*0980*/  DADD R28, -RZ, |R6| ;  /* 0x00000000ff1c7229 */ /* 0x000fe20000000506 */
[----:B------:R-:W-:Y:S01]  /*0990*/  IMAD.MOV.U32 R24, RZ, RZ, RZ ;  /* 0x000000ffff187224 */ /* 0x000fe200078e00ff */
[----:B------:R-:W-:Y:S01]  /*09a0*/  UMOV UR12, 0x7d2cafe2 ;  /* 0x7d2cafe2000c7882 */ /* 0x000fe20000000000 */
[----:B------:R-:W-:Y:S01]  /*09b0*/  IMAD.MOV.U32 R22, RZ, RZ, 0x41ad3b5a ;  /* 0x41ad3b5aff167424 */ /* 0x000fe200078e00ff */
[----:B------:R-:W-:Y:S01]  /*09c0*/  UMOV UR13, 0x3eb0f5ff ;  /* 0x3eb0f5ff000d7882 */ /* 0x000fe20000000000 */
[----:B------:R-:W-:Y:S01]  /*09d0*/  IMAD.MOV.U32 R23, RZ, RZ, 0x3ed0f5d2 ;  /* 0x3ed0f5d2ff177424 */ /* 0x000fe200078e00ff */
[----:B------:R-:W-:Y:S01]  /*09e0*/  UMOV UR14, 0x3b39803f ;  /* 0x3b39803f000e7882 */ /* 0x000fe20000000000 */
[----:B------:R-:W-:-:S03]  /*09f0*/  UMOV UR15, 0x3c7abc9e ;  /* 0x3c7abc9e000f7882 */ /* 0x000fc60000000000 */
[----:B------:R-:W-:Y:S01]  /*0a00*/  ISETP.GT.U32.AND P1, PT, R29, 0xfffff, PT ;  /* 0x000fffff1d00780c */ /* 0x000fe20003f24070 */
[----:B------:R-:W-:Y:S02]  /*0a10*/  IMAD.MOV.U32 R18, RZ, RZ, R29 ;  /* 0x000000ffff127224 */ /* 0x000fe400078e001d */
[----:B------:R-:W-:-:S10]  /*0a20*/  IMAD.MOV.U32 R20, RZ, RZ, R28 ;  /* 0x000000ffff147224 */ /* 0x000fd400078e001c */
[----:B------:R-:W-:-:S10]  /*0a30*/  @!P1 DMUL R16, R28, 1.80143985094819840000e+16 ;  /* 0x435000001c109828 */ /* 0x000fd40000000000 */
[----:B------:R-:W-:Y:S02]  /*0a40*/  @!P1 IMAD.MOV.U32 R18, RZ, RZ, R17 ;  /* 0x000000ffff129224 */ /* 0x000fe400078e0011 */
[----:B------:R-:W-:Y:S01]  /*0a50*/  @!P1 IMAD.MOV.U32 R20, RZ, RZ, R16 ;  /* 0x000000ffff149224 */ /* 0x000fe200078e0010 */
[----:B------:R-:W-:Y:S02]  /*0a60*/  SHF.R.U32.HI R16, RZ, 0x14, R29 ;  /* 0x00000014ff107819 */ /* 0x000fe4000001161d */
[----:B------:R-:W-:Y:S02]  /*0a70*/  LOP3.LUT R18, R18, 0x800fffff, RZ, 0xc0, !PT ;  /* 0x800fffff12127812 */ /* 0x000fe400078ec0ff */
[----:B------:R-:W-:Y:S02]  /*0a80*/  @!P1 LEA.HI R16, R17, 0xffffffca, RZ, 0xc ;  /* 0xffffffca11109811 */ /* 0x000fe400078f60ff */
[----:B------:R-:W-:-:S03]  /*0a90*/  LOP3.LUT R21, R18, 0x3ff00000, RZ, 0xfc, !PT ;  /* 0x3ff0000012157812 */ /* 0x000fc600078efcff */
[----:B------:R-:W-:Y:S01]  /*0aa0*/  VIADD R17, R16, 0xfffffc01 ;  /* 0xfffffc0110117836 */ /* 0x000fe20000000000 */
[----:B------:R-:W-:-:S13]  /*0ab0*/  ISETP.GE.U32.AND P2, PT, R21, 0x3ff6a09f, PT ;  /* 0x3ff6a09f1500780c */ /* 0x000fda0003f46070 */
[----:B------:R-:W-:Y:S02]  /*0ac0*/  @P2 VIADD R19, R21, 0xfff00000 ;  /* 0xfff0000015132836 */ /* 0x000fe40000000000 */
[----:B------:R-:W-:Y:S02]  /*0ad0*/  @P2 VIADD R17, R16, 0xfffffc02 ;  /* 0xfffffc0210112836 */ /* 0x000fe40000000000 */
[----:B------:R-:W-:-:S06]  /*0ae0*/  @P2 IMAD.MOV.U32 R21, RZ, RZ, R19 ;  /* 0x000000ffff152224 */ /* 0x000fcc00078e0013 */
[C---:B------:R-:W-:Y:S02]  /*0af0*/  DADD R26, R20.reuse, 1 ;  /* 0x3ff00000141a7429 */ /* 0x040fe40000000000 */
[----:B------:R-:W-:-:S04]  /*0b00*/  DADD R20, R20, -1 ;  /* 0xbff0000014147429 */ /* 0x000fc80000000000 */
[----:B------:R-:W0:Y:S02]  /*0b10*/  MUFU.RCP64H R25, R27 ;  /* 0x0000001b00197308 */ /* 0x000e240000001800 */
[----:B0-----:R-:W-:-:S08]  /*0b20*/  DFMA R18, -R26, R24, 1 ;  /* 0x3ff000001a12742b */ /* 0x001fd00000000118 */
[----:B------:R-:W-:-:S08]  /*0b30*/  DFMA R18, R18, R18, R18 ;  /* 0x000000121212722b */ /* 0x000fd00000000012 */
[----:B------:R-:W-:-:S08]  /*0b40*/  DFMA R24, R24, R18, R24 ;  /* 0x000000121818722b */ /* 0x000fd00000000018 */
[----:B------:R-:W-:-:S08]  /*0b50*/  DMUL R18, R20, R24 ;  /* 0x0000001814127228 */ /* 0x000fd00000000000 */
[----:B------:R-:W-:-:S08]  /*0b60*/  DFMA R18, R20, R24, R18 ;  /* 0x000000181412722b */ /* 0x000fd00000000012 */
[----:B------:R-:W-:-:S08]  /*0b70*/  DMUL R30, R18, R18 ;  /* 0x00000012121e7228 */ /* 0x000fd00000000000 */
[----:B------:R-:W-:Y:S01]  /*0b80*/  DFMA R22, R30, UR12, R22 ;  /* 0x0000000c1e167c2b */ /* 0x000fe20008000016 */
[----:B------:R-:W-:Y:S01]  /*0b90*/  UMOV UR12, 0x75488a3f ;  /* 0x75488a3f000c7882 */ /* 0x000fe20000000000 */
[----:B------:R-:W-:-:S06]  /*0ba0*/  UMOV UR13, 0x3ef3b20a ;  /* 0x3ef3b20a000d7882 */ /* 0x000fcc0000000000 */
[----:B------:R-:W-:Y:S01]  /*0bb0*/  DFMA R26, R30, R22, UR12 ;  /* 0x0000000c1e1a7e2b */ /* 0x000fe20008000016 */
[----:B------:R-:W-:Y:S01]  /*0bc0*/  UMOV UR12, 0xe4faecd5 ;  /* 0xe4faecd5000c7882 */ /* 0x000fe20000000000 */
[----:B------:R-:W-:Y:S01]  /*0bd0*/  UMOV UR13, 0x3f1745cd ;  /* 0x3f1745cd000d7882 */ /* 0x000fe20000000000 */
[----:B------:R-:W-:-:S05]  /*0be0*/  DADD R22, R20, -R18 ;  /* 0x0000000014167229 */ /* 0x000fca0000000812 */
[----:B------:R-:W-:Y:S01]  /*0bf0*/  DFMA R26, R30, R26, UR12 ;  /* 0x0000000c1e1a7e2b */ /* 0x000fe2000800001a */
[----:B------:R-:W-:Y:S01]  /*0c00*/  UMOV UR12, 0x258a578b ;  /* 0x258a578b000c7882 */ /* 0x000fe20000000000 */
[----:B------:R-:W-:Y:S01]  /*0c10*/  UMOV UR13, 0x3f3c71c7 ;  /* 0x3f3c71c7000d7882 */ /* 0x000fe20000000000 */
[----:B------:R-:W-:-:S05]  /*0c20*/  DADD R22, R22, R22 ;  /* 0x0000000016167229 */ /* 0x000fca0000000016 */
[----:B------:R-:W-:Y:S01]  /*0c30*/  DFMA R26, R30, R26, UR12 ;  /* 0x0000000c1e1a7e2b */ /* 0x000fe2000800001a */
[----:B------:R-:W-:Y:S01]  /*0c40*/  UMOV UR12, 0x9242b910 ;  /* 0x9242b910000c7882 */ /* 0x000fe20000000000 */
[----:B------:R-:W-:Y:S01]  /*0c50*/  UMOV UR13, 0x3f624924 ;  /* 0x3f624924000d7882 */ /* 0x000fe20000000000 */
[----:B------:R-:W-:-:S05]  /*0c60*/  DFMA R22, R20, -R18, R22 ;  /* 0x800000121416722b */ /* 0x000fca0000000016 */
[----:B------:R-:W-:Y:S01]  /*0c70*/  DFMA R26, R30, R26, UR12 ;  /* 0x0000000c1e1a7e2b */ /* 0x000fe2000800001a */
[----:B------:R-:W-:Y:S01]  /*0c80*/  UMOV UR12, 0x99999dfb ;  /* 0x99999dfb000c7882 */ /* 0x000fe20000000000 */
[----:B------:R-:W-:Y:S01]  /*0c90*/  UMOV UR13, 0x3f899999 ;  /* 0x3f899999000d7882 */ /* 0x000fe20000000000 */
[----:B------:R-:W-:-:S05]  /*0ca0*/  DMUL R22, R24, R22 ;  /* 0x0000001618167228 */ /* 0x000fca0000000000 */
[----:B------:R-:W-:Y:S01]  /*0cb0*/  DFMA R26, R30, R26, UR12 ;  /* 0x0000000c1e1a7e2b */ /* 0x000fe2000800001a */
[----:B------:R-:W-:Y:S01]  /*0cc0*/  UMOV UR12, 0x55555555 ;  /* 0x55555555000c7882 */ /* 0x000fe20000000000 */
[----:B------:R-:W-:-:S06]  /*0cd0*/  UMOV UR13, 0x3fb55555 ;  /* 0x3fb55555000d7882 */ /* 0x000fcc0000000000 */
[----:B------:R-:W-:-:S08]  /*0ce0*/  DFMA R20, R30, R26, UR12 ;  /* 0x0000000c1e147e2b */ /* 0x000fd0000800001a */
[----:B------:R-:W-:Y:S01]  /*0cf0*/  DADD R24, -R20, UR12 ;  /* 0x0000000c14187e29 */ /* 0x000fe20008000100 */
[----:B------:R-:W-:Y:S01]  /*0d00*/  UMOV UR12, 0xb9e7b0 ;  /* 0x00b9e7b0000c7882 */ /* 0x000fe20000000000 */
[----:B------:R-:W-:-:S06]  /*0d10*/  UMOV UR13, 0x3c46a4cb ;  /* 0x3c46a4cb000d7882 */ /* 0x000fcc0000000000 */
[----:B------:R-:W-:Y:S02]  /*0d20*/  DFMA R24, R30, R26, R24 ;  /* 0x0000001a1e18722b */ /* 0x000fe40000000018 */
[----:B------:R-:W-:Y:S01]  /*0d30*/  DMUL R26, R18, R18 ;  /* 0x00000012121a7228 */ /* 0x000fe20000000000 */
[----:B------:R-:W-:Y:S02]  /*0d40*/  VIADD R31, R23, 0x100000 ;  /* 0x00100000171f7836 */ /* 0x000fe40000000000 */
[----:B------:R-:W-:-:S03]  /*0d50*/  IMAD.MOV.U32 R30, RZ, RZ, R22 ;  /* 0x000000ffff1e7224 */ /* 0x000fc600078e0016 */
[----:B------:R-:W-:Y:S01]  /*0d60*/  DADD R36, R24, -UR12 ;  /* 0x8000000c18247e29 */ /* 0x000fe20008000000 */
[----:B------:R-:W-:Y:S01]  /*0d70*/  UMOV UR12, 0x80000000 ;  /* 0x80000000000c7882 */ /* 0x000fe20000000000 */
[----:B------:R-:W-:Y:S01]  /*0d80*/  DFMA R28, R18, R18, -R26 ;  /* 0x00000012121c722b */ /* 0x000fe2000000081a */
[----:B------:R-:W-:-:S07]  /*0d90*/  UMOV UR13, 0x43300000 ;  /* 0x43300000000d7882 */ /* 0x000fce0000000000 */
[C---:B------:R-:W-:Y:S02]  /*0da0*/  DFMA R28, R18.reuse, R30, R28 ;  /* 0x0000001e121c722b */ /* 0x040fe4000000001c */
[----:B------:R-:W-:-:S08]  /*0db0*/  DMUL R30, R18, R26 ;  /* 0x0000001a121e7228 */ /* 0x000fd00000000000 */
[----:B------:R-:W-:-:S08]  /*0dc0*/  DFMA R24, R18, R26, -R30 ;  /* 0x0000001a1218722b */ /* 0x000fd0000000081e */
[----:B------:R-:W-:Y:S02]  /*0dd0*/  DFMA R24, R22, R26, R24 ;  /* 0x0000001a1618722b */ /* 0x000fe40000000018 */
[----:B------:R-:W-:-:S06]  /*0de0*/  DADD R26, R20, R36 ;  /* 0x00000000141a7229 */ /* 0x000fcc0000000024 */
[----:B------:R-:W-:Y:S02]  /*0df0*/  DFMA R24, R18, R28, R24 ;  /* 0x0000001c1218722b */ /* 0x000fe40000000018 */
[----:B------:R-:W-:Y:S02]  /*0e00*/  DADD R28, R20, -R26 ;  /* 0x00000000141c7229 */ /* 0x000fe4000000081a */
[----:B------:R-:W-:-:S06]  /*0e10*/  DMUL R20, R26, R30 ;  /* 0x0000001e1a147228 */ /* 0x000fcc0000000000 */
[----:B------:R-:W-:Y:S02]  /*0e20*/  DADD R36, R36, R28 ;  /* 0x0000000024247229 */ /* 0x000fe4000000001c */
[----:B------:R-:W-:-:S08]  /*0e30*/  DFMA R28, R26, R30, -R20 ;  /* 0x0000001e1a1c722b */ /* 0x000fd00000000814 */
[----:B------:R-:W-:-:S08]  /*0e40*/  DFMA R24, R26, R24, R28 ;  /* 0x000000181a18722b */ /* 0x000fd0000000001c */
[----:B------:R-:W-:-:S08]  /*0e50*/  DFMA R36, R36, R30, R24 ;  /* 0x0000001e2424722b */ /* 0x000fd00000000018 */
[----:B------:R-:W-:-:S08]  /*0e60*/  DADD R26, R20, R36 ;  /* 0x00000000141a7229 */ /* 0x000fd00000000024 */
[--C-:B------:R-:W-:Y:S02]  /*0e70*/  DADD R24, R18, R26.reuse ;  /* 0x0000000012187229 */ /* 0x100fe4000000001a */
[----:B------:R-:W-:-:S06]  /*0e80*/  DADD R20, R20, -R26 ;  /* 0x0000000014147229 */ /* 0x000fcc000000081a */
[----:B------:R-:W-:Y:S02]  /*0e90*/  DADD R18, R18, -R24 ;  /* 0x0000000012127229 */ /* 0x000fe40000000818 */
[----:B------:R-:W-:-:S06]  /*0ea0*/  DADD R20, R36, R20 ;  /* 0x0000000024147229 */ /* 0x000fcc0000000014 */
[----:B------:R-:W-:-:S08]  /*0eb0*/  DADD R18, R26, R18 ;  /* 0x000000001a127229 */ /* 0x000fd00000000012 */
[----:B------:R-:W-:-:S08]  /*0ec0*/  DADD R18, R20, R18 ;  /* 0x0000000014127229 */ /* 0x000fd00000000012 */
[----:B------:R-:W-:Y:S01]  /*0ed0*/  DADD R22, R22, R18 ;  /* 0x0000000016167229 */ /* 0x000fe20000000012 */
[----:B------:R-:W-:Y:S01]  /*0ee0*/  LOP3.LUT R18, R17, 0x80000000, RZ, 0x3c, !PT ;  /* 0x8000000011127812 */ /* 0x000fe200078e3cff */
[----:B------:R-:W-:-:S06]  /*0ef0*/  IMAD.MOV.U32 R19, RZ, RZ, 0x43300000 ;  /* 0x43300000ff137424 */ /* 0x000fcc00078e00ff */
[----:B------:R-:W-:Y:S02]  /*0f00*/  DADD R20, R24, R22 ;  /* 0x0000000018147229 */ /* 0x000fe40000000016 */
[----:B------:R-:W-:Y:S01]  /*0f10*/  DADD R18, R18, -UR12 ;  /* 0x8000000c12127e29 */ /* 0x000fe20008000000 */
[----:B------:R-:W-:Y:S01]  /*0f20*/  UMOV UR12, 0xfefa39ef ;  /* 0xfefa39ef000c7882 */ /* 0x000fe20000000000 */
[----:B------:R-:W-:-:S04]  /*0f30*/  UMOV UR13, 0x3fe62e42 ;  /* 0x3fe62e42000d7882 */ /* 0x000fc80000000000 */
[--C-:B------:R-:W-:Y:S02]  /*0f40*/  DADD R26, R24, -R20.reuse ;  /* 0x00000000181a7229 */ /* 0x100fe40000000814 */
[----:B------:R-:W-:-:S06]  /*0f50*/  DFMA R16, R18, UR12, R20 ;  /* 0x0000000c12107c2b */ /* 0x000fcc0008000014 */
[----:B------:R-:W-:Y:S02]  /*0f60*/  DADD R26, R22, R26 ;  /* 0x00000000161a7229 */ /* 0x000fe4000000001a */
[----:B------:R-:W-:-:S08]  /*0f70*/  DFMA R24, R18, -UR12, R16 ;  /* 0x8000000c12187c2b */ /* 0x000fd00008000010 */
[----:B------:R-:W-:Y:S01]  /*0f80*/  DADD R24, -R20, R24 ;  /* 0x0000000014187229 */ /* 0x000fe20000000118 */
[----:B------:R-:W-:Y:S01]  /*0f90*/  LOP3.LUT R21, R15, 0xff0fffff, RZ, 0xc0, !PT ;  /* 0xff0fffff0f157812 */ /* 0x000fe200078ec0ff */
[----:B------:R-:W-:-:S06]  /*0fa0*/  IMAD.MOV.U32 R20, RZ, RZ, R14 ;  /* 0x000000ffff147224 */ /* 0x000fcc00078e000e */
[----:B------:R-:W-:-:S08]  /*0fb0*/  DADD R22, R26, -R24 ;  /* 0x000000001a167229 */ /* 0x000fd00000000818 */
[----:B------:R-:W-:Y:S01]  /*0fc0*/  DFMA R22, R18, UR14, R22 ;  /* 0x0000000e12167c2b */ /* 0x000fe20008000016 */
[----:B------:R-:W-:-:S05]  /*0fd0*/  IMAD.SHL.U32 R18, R15, 0x2, RZ ;  /* 0x000000020f127824 */ /* 0x000fca00078e00ff */
[----:B------:R-:W-:Y:S02]  /*0fe0*/  ISETP.GT.U32.AND P1, PT, R18, -0x2000001, PT ;  /* 0xfdffffff1200780c */ /* 0x000fe40003f24070 */
[----:B------:R-:W-:Y:S02]  /*0ff0*/  DADD R18, R16, R22 ;  /* 0x0000000010127229 */ /* 0x000fe40000000016 */
[----:B------:R-:W-:-:S06]  /*1000*/  SEL R21, R21, R15, P1 ;  /* 0x0000000f15157207 */ /* 0x000fcc0000800000 */
[----:B------:R-:W-:Y:S02]  /*1010*/  DADD R16, R16, -R18 ;  /* 0x0000000010107229 */ /* 0x000fe40000000812 */
[----:B------:R-:W-:-:S06]  /*1020*/  DMUL R26, R18, R20 ;  /* 0x00000014121a7228 */ /* 0x000fcc0000000000 */
[----:B------:R-:W-:Y:S02]  /*1030*/  DADD R16, R22, R16 ;  /* 0x0000000016107229 */ /* 0x000fe40000000010 */
[----:B------:R-:W-:-:S08]  /*1040*/  DFMA R18, R18, R20, -R26 ;  /* 0x000000141212722b */ /* 0x000fd0000000081a */
[----:B------:R-:W-:Y:S01]  /*1050*/  DFMA R20, R16, R20, R18 ;  /* 0x000000141014722b */ /* 0x000fe20000000012 */
[----:B------:R-:W-:Y:S02]  /*1060*/  IMAD.MOV.U32 R16, RZ, RZ, 0x652b82fe ;  /* 0x652b82feff107424 */ /* 0x000fe400078e00ff */
[----:B------:R-:W-:-:S05]  /*1070*/  IMAD.MOV.U32 R17, RZ, RZ, 0x3ff71547 ;  /* 0x3ff71547ff117424 */ /* 0x000fca00078e00ff */
[----:B------:R-:W-:-:S08]  /*1080*/  DADD R18, R26, R20 ;  /* 0x000000001a127229 */ /* 0x000fd00000000014 */
[----:B------:R-:W-:Y:S02]  /*1090*/  DFMA R16, R18, R16, 6.75539944105574400000e+15 ;  /* 0x433800001210742b */ /* 0x000fe40000000010 */
[----:B------:R-:W-:Y:S01]  /*10a0*/  FSETP.GEU.AND P1, PT, |R19|, 4.1917929649353027344, PT ;  /* 0x4086232b1300780b */ /* 0x000fe20003f2e200 */
[----:B------:R-:W-:-:S05]  /*10b0*/  DADD R26, R26, -R18 ;  /* 0x000000001a1a7229 */ /* 0x000fca0000000812 */
[----:B------:R-:W-:-:S03]  /*10c0*/  DADD R24, R16, -6.75539944105574400000e+15 ;  /* 0xc338000010187429 */ /* 0x000fc60000000000 */
[----:B------:R-:W-:-:S05]  /*10d0*/  DADD R20, R20, R26 ;  /* 0x0000000014147229 */ /* 0x000fca000000001a */
[----:B------:R-:W-:Y:S01]  /*10e0*/  DFMA R22, R24, -UR12, R18 ;  /* 0x8000000c18167c2b */ /* 0x000fe20008000012 */
[----:B------:R-:W-:Y:S01]  /*10f0*/  UMOV UR12, 0x3b39803f ;  /* 0x3b39803f000c7882 */ /* 0x000fe20000000000 */
[----:B------:R-:W-:-:S06]  /*1100*/  UMOV UR13, 0x3c7abc9e ;  /* 0x3c7abc9e000d7882 */ /* 0x000fcc0000000000 */
[----:B------:R-:W-:Y:S01]  /*1110*/  DFMA R22, R24, -UR12, R22 ;  /* 0x8000000c18167c2b */ /* 0x000fe20008000016 */
[----:B------:R-:W-:Y:S01]  /*1120*/  UMOV UR12, 0x69ce2bdf ;  /* 0x69ce2bdf000c7882 */ /* 0x000fe20000000000 */
[----:B------:R-:W-:Y:S01]  /*1130*/  IMAD.MOV.U32 R24, RZ, RZ, -0x35dec16 ;  /* 0xfca213eaff187424 */ /* 0x000fe200078e00ff */
[----:B------:R-:W-:Y:S01]  /*1140*/  UMOV UR13, 0x3e5ade15 ;  /* 0x3e5ade15000d7882 */ /* 0x000fe20000000000 */
[----:B------:R-:W-:-:S06]  /*1150*/  IMAD.MOV.U32 R25, RZ, RZ, 0x3e928af3 ;  /* 0x3e928af3ff197424 */ /* 0x000fcc00078e00ff */
[----:B------:R-:W-:Y:S01]  /*1160*/  DFMA R24, R22, UR12, R24 ;  /* 0x0000000c16187c2b */ /* 0x000fe20008000018 */
[----:B------:R-:W-:Y:S01]  /*1170*/  UMOV UR12, 0x62401315 ;  /* 0x62401315000c7882 */ /* 0x000fe20000000000 */
[----:B------:R-:W-:-:S06]  /*1180*/  UMOV UR13, 0x3ec71dee ;  /* 0x3ec71dee000d7882 */ /* 0x000fcc0000000000 */
[----:B------:R-:W-:Y:S01]  /*1190*/  DFMA R24, R22, R24, UR12 ;  /* 0x0000000c16187e2b */ /* 0x000fe20008000018 */
        /* <DEDUP_REMOVED lines=20> */
[----:B------:R-:W-:-:S08]  /*12e0*/  DFMA R24, R22, R24, UR12 ;  /* 0x0000000c16187e2b */ /* 0x000fd00008000018 */
[----:B------:R-:W-:-:S08]  /*12f0*/  DFMA R24, R22, R24, 1 ;  /* 0x3ff000001618742b */ /* 0x000fd00000000018 */
[----:B------:R-:W-:-:S10]  /*1300*/  DFMA R24, R22, R24, 1 ;  /* 0x3ff000001618742b */ /* 0x000fd40000000018 */
[----:B------:R-:W-:Y:S02]  /*1310*/  IMAD R23, R16, 0x100000, R25 ;  /* 0x0010000010177824 */ /* 0x000fe400078e0219 */
[----:B------:R-:W-:Y:S01]  /*1320*/  IMAD.MOV.U32 R22, RZ, RZ, R24 ;  /* 0x000000ffff167224 */ /* 0x000fe200078e0018 */
[----:B------:R-:W-:Y:S06]  /*1330*/  @!P1 BRA `(.L_x_15) ;  /* 0x0000000000309947 */ /* 0x000fec0003800000 */
[----:B------:R-:W-:Y:S01]  /*1340*/  FSETP.GEU.AND P2, PT, |R19|, 4.2275390625, PT ;  /* 0x408748001300780b */ /* 0x000fe20003f4e200 */
[C---:B------:R-:W-:Y:S02]  /*1350*/  DADD R22, R18.reuse, +INF ;  /* 0x7ff0000012167429 */ /* 0x040fe40000000000 */
[----:B------:R-:W-:-:S08]  /*1360*/  DSETP.GEU.AND P1, PT, R18, RZ, PT ;  /* 0x000000ff1200722a */ /* 0x000fd00003f2e000 */
[----:B------:R-:W-:Y:S02]  /*1370*/  FSEL R22, R22, RZ, P1 ;  /* 0x000000ff16167208 */ /* 0x000fe40000800000 */
[----:B------:R-:W-:Y:S02]  /*1380*/  @!P2 LEA.HI R17, R16, R16, RZ, 0x1 ;  /* 0x000000101011a211 */ /* 0x000fe400078f08ff */
[----:B------:R-:W-:Y:S02]  /*1390*/  FSEL R23, R23, RZ, P1 ;  /* 0x000000ff17177208 */ /* 0x000fe40000800000 */
[----:B------:R-:W-:-:S05]  /*13a0*/  @!P2 SHF.R.S32.HI R17, RZ, 0x1, R17 ;  /* 0x00000001ff11a819 */ /* 0x000fca0000011411 */
[----:B------:R-:W-:Y:S02]  /*13b0*/  @!P2 IMAD.IADD R16, R16, 0x1, -R17 ;  /* 0x000000011010a824 */ /* 0x000fe400078e0a11 */
[----:B------:R-:W-:-:S03]  /*13c0*/  @!P2 IMAD R25, R17, 0x100000, R25 ;  /* 0x001000001119a824 */ /* 0x000fc600078e0219 */
[----:B------:R-:W-:Y:S01]  /*13d0*/  @!P2 LEA R17, R16, 0x3ff00000, 0x14 ;  /* 0x3ff000001011a811 */ /* 0x000fe200078ea0ff */
[----:B------:R-:W-:-:S06]  /*13e0*/  @!P2 IMAD.MOV.U32 R16, RZ, RZ, RZ ;  /* 0x000000ffff10a224 */ /* 0x000fcc00078e00ff */
[----:B------:R-:W-:-:S11]  /*13f0*/  @!P2 DMUL R22, R24, R16 ;  /* 0x000000101816a228 */ /* 0x000fd60000000000 */
.L_x_15:
[----:B------:R-:W-:Y:S01]  /*1400*/  DFMA R20, R20, R22, R22 ;  /* 0x000000161414722b */ /* 0x000fe20000000016 */
[----:B------:R-:W-:Y:S01]  /*1410*/  IMAD.MOV.U32 R16, RZ, RZ, R0 ;  /* 0x000000ffff107224 */ /* 0x000fe200078e0000 */
[----:B------:R-:W-:Y:S01]  /*1420*/  DSETP.NEU.AND P1, PT, |R22|, +INF , PT ;  /* 0x7ff000001600742a */ /* 0x000fe20003f2d200 */
[----:B------:R-:W-:-:S07]  /*1430*/  IMAD.MOV.U32 R17, RZ, RZ, 0x0 ;  /* 0x00000000ff117424 */ /* 0x000fce00078e00ff */
[----:B------:R-:W-:Y:S02]  /*1440*/  FSEL R25, R22, R20, !P1 ;  /* 0x0000001416197208 */ /* 0x000fe40004800000 */
[----:B------:R-:W-:Y:S01]  /*1450*/  FSEL R20, R23, R21, !P1 ;  /* 0x0000001517147208 */ /* 0x000fe20004800000 */
[----:B------:R-:W-:Y:S06]  /*1460*/  RET.REL.NODEC R16 `(_Z8getPatchPdS_iiiiii) ;  /* 0xffffffe810e47950 */ /* 0x000fec0003c3ffff */
.L_x_16:
        /* <DEDUP_REMOVED lines=9> */
.L_x_39:


//--------------------- .text._Z10getPatchesPdPS_iiii --------------------------
	.section	.text._Z10getPatchesPdPS_iiii,"ax",@progbits
	.align	128
        .global         _Z10getPatchesPdPS_iiii
        .type           _Z10getPatchesPdPS_iiii,@function
        .size           _Z10getPatchesPdPS_iiii,(.L_x_43 - _Z10getPatchesPdPS_iiii)
        .other          _Z10getPatchesPdPS_iiii,@"STO_CUDA_ENTRY STV_DEFAULT"
_Z10getPatchesPdPS_iiii:
.text._Z10getPatchesPdPS_iiii:
[----:B------:R-:W-:Y:S01]  /*0000*/  LDC R1, c[0x0][0x37c] ;  /* 0x0000df00ff017b82 */ /* 0x000fe20000000800 */
[----:B------:R-:W0:Y:S07]  /*0010*/  S2R R0, SR_TID.X ;  /* 0x0000000000007919 */ /* 0x000e2e0000002100 */
[----:B------:R-:W0:Y:S01]  /*0020*/  S2UR UR6, SR_CTAID.X ;  /* 0x00000000000679c3 */ /* 0x000e220000002500 */
[----:B------:R-:W1:Y:S07]  /*0030*/  LDCU.64 UR4, c[0x0][0x390] ;  /* 0x00007200ff0477ac */ /* 0x000e6e0008000a00 */
[----:B------:R-:W0:Y:S01]  /*0040*/  LDC R7, c[0x0][0x360] ;  /* 0x0000d800ff077b82 */ /* 0x000e220000000800 */
[----:B-1----:R-:W-:Y:S01]  /*0050*/  UIMAD UR4, UR5, UR4, URZ ;  /* 0x00000004050472a4 */ /* 0x002fe2000f8e02ff */
[----:B0-----:R-:W-:-:S05]  /*0060*/  IMAD R0, R7, UR6, R0 ;  /* 0x0000000607007c24 */ /* 0x001fca000f8e0200 */
[----:B------:R-:W-:-:S13]  /*0070*/  ISETP.GE.AND P0, PT, R0, UR4, PT ;  /* 0x0000000400007c0c */ /* 0x000fda000bf06270 */
[----:B------:R-:W-:Y:S05]  /*0080*/  @P0 EXIT ;  /* 0x000000000000094d */ /* 0x000fea0003800000 */
[----:B------:R-:W0:Y:S02]  /*0090*/  LDC R6, c[0x0][0x398] ;  /* 0x0000e600ff067b82 */ /* 0x000e240000000800 */
[----:B0-----:R-:W-:-:S13]  /*00a0*/  ISETP.GE.AND P0, PT, R6, 0x1, PT ;  /* 0x000000010600780c */ /* 0x001fda0003f06270 */
[----:B------:R-:W-:Y:S05]  /*00b0*/  @!P0 EXIT ;  /* 0x000000000000894d */ /* 0x000fea0003800000 */
[----:B------:R-:W0:Y:S01]  /*00c0*/  LDCU UR5, c[0x0][0x370] ;  /* 0x00006e00ff0577ac */ /* 0x000e220008000800 */
[C---:B------:R-:W-:Y:S02]  /*00d0*/  LOP3.LUT R11, R6.reuse, 0x7, RZ, 0xc0, !PT ;  /* 0x00000007060b7812 */ /* 0x040fe400078ec0ff */
[C---:B------:R-:W-:Y:S01]  /*00e0*/  LOP3.LUT R8, R6.reuse, 0x7ffffff8, RZ, 0xc0, !PT ;  /* 0x7ffffff806087812 */ /* 0x040fe200078ec0ff */
[----:B------:R-:W1:Y:S01]  /*00f0*/  LDCU.64 UR6, c[0x0][0x358] ;  /* 0x00006b00ff0677ac */ /* 0x000e620008000a00 */
[----:B------:R-:W-:Y:S02]  /*0100*/  IADD3 R2, PT, PT, R11, -0x1, RZ ;  /* 0xffffffff0b027810 */ /* 0x000fe40007ffe0ff */
[----:B------:R-:W-:Y:S02]  /*0110*/  LOP3.LUT R6, R6, 0x3, RZ, 0xc0, !PT ;  /* 0x0000000306067812 */ /* 0x000fe400078ec0ff */
[----:B------:R-:W-:Y:S02]  /*0120*/  ISETP.GE.U32.AND P2, PT, R2, 0x3, PT ;  /* 0x000000030200780c */ /* 0x000fe40003f46070 */
[----:B------:R-:W-:Y:S01]  /*0130*/  IADD3 R8, PT, PT, -R8, RZ, RZ ;  /* 0x000000ff08087210 */ /* 0x000fe20007ffe1ff */
[----:B0-----:R-:W-:-:S10]  /*0140*/  IMAD R7, R7, UR5, RZ ;  /* 0x0000000507077c24 */ /* 0x001fd4000f8e02ff */
.L_x_23:
[----:B0-----:R-:W0:Y:S01]  /*0150*/  LDC R9, c[0x0][0x394] ;  /* 0x0000e500ff097b82 */ /* 0x001e220000000800 */
[----:B--2---:R-:W2:Y:S01]  /*0160*/  LDCU UR5, c[0x0][0x398] ;  /* 0x00007300ff0577ac */ /* 0x004ea20008000800 */
[----:B------:R-:W-:Y:S01]  /*0170*/  HFMA2 R22, -RZ, RZ, 0, 0 ;  /* 0x00000000ff167431 */ /* 0x000fe200000001ff */
[----:B---3--:R-:W3:Y:S01]  /*0180*/  LDCU UR8, c[0x0][0x390] ;  /* 0x00007200ff0877ac */ /* 0x008ee20008000800 */
[----:B0-----:R-:W-:-:S04]  /*0190*/  IABS R5, R9 ;  /* 0x0000000900057213 */ /* 0x001fc80000000000 */
[----:B------:R-:W0:Y:S08]  /*01a0*/  I2F.RP R4, R5 ;  /* 0x0000000500047306 */ /* 0x000e300000209400 */
[----:B0-----:R-:W0:Y:S02]  /*01b0*/  MUFU.RCP R4, R4 ;  /* 0x0000000400047308 */ /* 0x001e240000001000 */
[----:B0-----:R-:W-:-:S06]  /*01c0*/  IADD3 R2, PT, PT, R4, 0xffffffe, RZ ;  /* 0x0ffffffe04027810 */ /* 0x001fcc0007ffe0ff */
[----:B----4-:R0:W4:Y:S02]  /*01d0*/  F2I.FTZ.U32.TRUNC.NTZ R3, R2 ;  /* 0x0000000200037305 */ /* 0x010124000021f000 */
[----:B0-----:R-:W-:Y:S01]  /*01e0*/  HFMA2 R2, -RZ, RZ, 0, 0 ;  /* 0x00000000ff027431 */ /* 0x001fe200000001ff */
[----:B----4-:R-:W-:-:S05]  /*01f0*/  IADD3 R10, PT, PT, RZ, -R3, RZ ;  /* 0x80000003ff0a7210 */ /* 0x010fca0007ffe0ff */
[----:B------:R-:W-:Y:S01]  /*0200*/  IMAD R13, R10, R5, RZ ;  /* 0x000000050a0d7224 */ /* 0x000fe200078e02ff */
[----:B------:R-:W-:-:S03]  /*0210*/  IABS R10, R0 ;  /* 0x00000000000a7213 */ /* 0x000fc60000000000 */
[----:B------:R-:W-:Y:S01]  /*0220*/  IMAD.HI.U32 R3, R3, R13, R2 ;  /* 0x0000000d03037227 */ /* 0x000fe200078e0002 */
[----:B------:R-:W-:-:S04]  /*0230*/  LOP3.LUT R2, R0, R9, RZ, 0x3c, !PT ;  /* 0x0000000900027212 */ /* 0x000fc800078e3cff */
[----:B------:R-:W-:Y:S01]  /*0240*/  ISETP.GE.AND P3, PT, R2, RZ, PT ;  /* 0x000000ff0200720c */ /* 0x000fe20003f66270 */
[----:B------:R-:W-:-:S05]  /*0250*/  IMAD.HI.U32 R3, R3, R10, RZ ;  /* 0x0000000a03037227 */ /* 0x000fca00078e00ff */
[----:B------:R-:W-:-:S05]  /*0260*/  IADD3 R4, PT, PT, -R3, RZ, RZ ;  /* 0x000000ff03047210 */ /* 0x000fca0007ffe1ff */
[----:B------:R-:W-:-:S05]  /*0270*/  IMAD R4, R5, R4, R10 ;  /* 0x0000000405047224 */ /* 0x000fca00078e020a */
[----:B------:R-:W-:-:S13]  /*0280*/  ISETP.GT.U32.AND P1, PT, R5, R4, PT ;  /* 0x000000040500720c */ /* 0x000fda0003f24070 */
[-C--:B------:R-:W-:Y:S02]  /*0290*/  @!P1 IADD3 R4, PT, PT, R4, -R5.reuse, RZ ;  /* 0x8000000504049210 */ /* 0x080fe40007ffe0ff */
[----:B------:R-:W-:Y:S02]  /*02a0*/  @!P1 IADD3 R3, PT, PT, R3, 0x1, RZ ;  /* 0x0000000103039810 */ /* 0x000fe40007ffe0ff */
[----:B------:R-:W-:Y:S02]  /*02b0*/  ISETP.GE.U32.AND P0, PT, R4, R5, PT ;  /* 0x000000050400720c */ /* 0x000fe40003f06070 */
[----:B------:R-:W-:Y:S01]  /*02c0*/  ISETP.NE.AND P1, PT, R9, RZ, PT ;  /* 0x000000ff0900720c */ /* 0x000fe20003f25270 */
[----:B------:R-:W0:Y:S10]  /*02d0*/  LDC.64 R4, c[0x0][0x388] ;  /* 0x0000e200ff047b82 */ /* 0x000e340000000a00 */
[----:B------:R-:W-:-:S04]  /*02e0*/  @P0 IADD3 R3, PT, PT, R3, 0x1, RZ ;  /* 0x0000000103030810 */ /* 0x000fc80007ffe0ff */
[----:B------:R-:W-:Y:S02]  /*02f0*/  MOV R10, R3 ;  /* 0x00000003000a7202 */ /* 0x000fe40000000f00 */
[----:B------:R-:W4:Y:S02]  /*0300*/  LDC.64 R2, c[0x0][0x380] ;  /* 0x0000e000ff027b82 */ /* 0x000f240000000a00 */
[----:B------:R-:W-:Y:S02]  /*0310*/  @!P3 IADD3 R10, PT, PT, -R10, RZ, RZ ;  /* 0x000000ff0a0ab210 */ /* 0x000fe40007ffe1ff */
[----:B------:R-:W-:-:S04]  /*0320*/  @!P1 LOP3.LUT R10, RZ, R9, RZ, 0x33, !PT ;  /* 0x00000009ff0a9212 */ /* 0x000fc800078e33ff */
[----:B------:R-:W-:Y:S01]  /*0330*/  IADD3 R12, PT, PT, -R10, RZ, RZ ;  /* 0x000000ff0a0c7210 */ /* 0x000fe20007ffe1ff */
[----:B0-----:R-:W-:Y:S01]  /*0340*/  IMAD.WIDE R4, R0, 0x8, R4 ;  /* 0x0000000800047825 */ /* 0x001fe200078e0204 */
[----:B--2---:R-:W-:-:S03]  /*0350*/  IADD3 R10, PT, PT, R10, -UR5, RZ ;  /* 0x800000050a0a7c10 */ /* 0x004fc6000fffe0ff */
[----:B------:R-:W-:Y:S01]  /*0360*/  IMAD R12, R9, R12, R0 ;  /* 0x0000000c090c7224 */ /* 0x000fe200078e0200 */
[----:B---3--:R-:W-:-:S04]  /*0370*/  ISETP.GE.AND P0, PT, R10, UR8, PT ;  /* 0x000000080a007c0c */ /* 0x008fc8000bf06270 */
[----:B------:R-:W-:Y:S02]  /*0380*/  IADD3 R13, PT, PT, R12, -UR5, RZ ;  /* 0x800000050c0d7c10 */ /* 0x000fe4000fffe0ff */
[C---:B------:R-:W-:Y:S02]  /*0390*/  ISETP.LT.OR P0, PT, R10.reuse, RZ, P0 ;  /* 0x000000ff0a00720c */ /* 0x040fe40000701670 */
[C---:B------:R-:W-:Y:S01]  /*03a0*/  ISETP.GE.AND P1, PT, R13.reuse, R9, PT ;  /* 0x000000090d00720c */ /* 0x040fe20003f26270 */
[C-C-:B------:R-:W-:Y:S02]  /*03b0*/  IMAD R15, R10.reuse, UR8, R13.reuse ;  /* 0x000000080a0f7c24 */ /* 0x140fe4000f8e020d */
[----:B------:R-:W-:Y:S01]  /*03c0*/  IMAD R9, R10, UR5, R13 ;  /* 0x000000050a097c24 */ /* 0x000fe2000f8e020d */
[----:B------:R-:W-:Y:S01]  /*03d0*/  ISETP.LT.OR P1, PT, R13, RZ, P1 ;  /* 0x000000ff0d00720c */ /* 0x000fe20000f21670 */
[----:B----4-:R-:W-:-:S03]  /*03e0*/  IMAD.WIDE R2, R15, 0x8, R2 ;  /* 0x000000080f027825 */ /* 0x010fc600078e0202 */
[----:B------:R-:W-:-:S13]  /*03f0*/  PLOP3.LUT P0, PT, P0, P1, PT, 0xf8, 0x8f ;  /* 0x00000000008f781c */ /* 0x000fda0000703f70 */
.L_x_22:
[----:B0-----:R-:W0:Y:S01]  /*0400*/  LDCU UR5, c[0x0][0x398] ;  /* 0x00007300ff0577ac */ /* 0x001e220008000800 */
[----:B------:R-:W-:Y:S02]  /*0410*/  IADD3 R22, PT, PT, R22, 0x1, RZ ;  /* 0x0000000116167810 */ /* 0x000fe40007ffe0ff */
[----:B------:R-:W-:Y:S01]  /*0420*/  ISETP.NE.AND P3, PT, R11, RZ, PT ;  /* 0x000000ff0b00720c */ /* 0x000fe20003f65270 */
[----:B0-----:R-:W-:Y:S02]  /*0430*/  UISETP.GE.U32.AND UP0, UPT, UR5, 0x8, UPT ;  /* 0x000000080500788c */ /* 0x001fe4000bf06070 */
[----:B------:R-:W-:-:S07]  /*0440*/  ISETP.NE.AND P1, PT, R22, UR5, PT ;  /* 0x0000000516007c0c */ /* 0x000fce000bf25270 */
[----:B--234-:R-:W-:Y:S06]  /*0450*/  BRA.U !UP0, `(.L_x_17) ;  /* 0x0000000108f07547 */ /* 0x01cfec000b800000 */
[----:B------:R-:W-:-:S07]  /*0460*/  MOV R10, R8 ;  /* 0x00000008000a7202 */ /* 0x000fce0000000f00 */
.L_x_18:
[----:B01----:R-:W2:Y:S04]  /*0470*/  @!P0 LDG.E.64 R14, desc[UR6][R4.64] ;  /* 0x00000006040e8981 */ /* 0x003ea8000c1e1b00 */
[----:B------:R-:W3:Y:S01]  /*0480*/  @!P0 LDG.E.64 R12, desc[UR6][R2.64] ;  /* 0x00000006020c8981 */ /* 0x000ee2000c1e1b00 */
[----:B--2---:R-:W-:-:S05]  /*0490*/  @!P0 IMAD.WIDE.U32 R14, R9, 0x8, R14 ;  /* 0x00000008090e8825 */ /* 0x004fca00078e000e */
[----:B---3--:R0:W-:Y:S04]  /*04a0*/  @!P0 STG.E.64 desc[UR6][R14.64], R12 ;  /* 0x0000000c0e008986 */ /* 0x0081e8000c101b06 */
[----:B------:R-:W2:Y:S02]  /*04b0*/  @P0 LDG.E.64 R16, desc[UR6][R4.64] ;  /* 0x0000000604100981 */ /* 0x000ea4000c1e1b00 */
[----:B--2---:R-:W-:-:S05]  /*04c0*/  @P0 IMAD.WIDE R16, R9, 0x8, R16 ;  /* 0x0000000809100825 */ /* 0x004fca00078e0210 */
[----:B------:R1:W-:Y:S04]  /*04d0*/  @P0 STG.E.64 desc[UR6][R16.64], RZ ;  /* 0x000000ff10000986 */ /* 0x0003e8000c101b06 */
[----:B------:R-:W2:Y:S04]  /*04e0*/  @!P0 LDG.E.64 R20, desc[UR6][R4.64] ;  /* 0x0000000604148981 */ /* 0x000ea8000c1e1b00 */
[----:B------:R-:W3:Y:S01]  /*04f0*/  @!P0 LDG.E.64 R18, desc[UR6][R2.64] ;  /* 0x0000000602128981 */ /* 0x000ee2000c1e1b00 */
[----:B--2---:R-:W-:-:S05]  /*0500*/  @!P0 IMAD.WIDE.U32 R20, R9, 0x8, R20 ;  /* 0x0000000809148825 */ /* 0x004fca00078e0014 */
[----:B---3--:R2:W-:Y:S04]  /*0510*/  @!P0 STG.E.64 desc[UR6][R20.64], R18 ;  /* 0x0000001214008986 */ /* 0x0085e8000c101b06 */
[----:B------:R-:W3:Y:S02]  /*0520*/  @P0 LDG.E.64 R24, desc[UR6][R4.64] ;  /* 0x0000000604180981 */ /* 0x000ee4000c1e1b00 */
[----:B---3--:R-:W-:-:S05]  /*0530*/  @P0 IMAD.WIDE R24, R9, 0x8, R24 ;  /* 0x0000000809180825 */ /* 0x008fca00078e0218 */
[----:B------:R3:W-:Y:S04]  /*0540*/  @P0 STG.E.64 desc[UR6][R24.64], RZ ;  /* 0x000000ff18000986 */ /* 0x0007e8000c101b06 */
[----:B0-----:R-:W4:Y:S04]  /*0550*/  @!P0 LDG.E.64 R14, desc[UR6][R4.64] ;  /* 0x00000006040e8981 */ /* 0x001f28000c1e1b00 */
[----:B------:R-:W5:Y:S01]  /*0560*/  @!P0 LDG.E.64 R12, desc[UR6][R2.64] ;  /* 0x00000006020c8981 */ /* 0x000f62000c1e1b00 */
[----:B----4-:R-:W-:-:S05]  /*0570*/  @!P0 IMAD.WIDE.U32 R14, R9, 0x8, R14 ;  /* 0x00000008090e8825 */ /* 0x010fca00078e000e */
[----:B-----5:R0:W-:Y:S04]  /*0580*/  @!P0 STG.E.64 desc[UR6][R14.64], R12 ;  /* 0x0000000c0e008986 */ /* 0x0201e8000c101b06 */
[----:B-1----:R-:W4:Y:S02]  /*0590*/  @P0 LDG.E.64 R16, desc[UR6][R4.64] ;  /* 0x0000000604100981 */ /* 0x002f24000c1e1b00 */
[----:B----4-:R-:W-:-:S05]  /*05a0*/  @P0 IMAD.WIDE R16, R9, 0x8, R16 ;  /* 0x0000000809100825 */ /* 0x010fca00078e0210 */
[----:B------:R1:W-:Y:S04]  /*05b0*/  @P0 STG.E.64 desc[UR6][R16.64], RZ ;  /* 0x000000ff10000986 */ /* 0x0003e8000c101b06 */
[----:B--2---:R-:W2:Y:S04]  /*05c0*/  @!P0 LDG.E.64 R20, desc[UR6][R4.64] ;  /* 0x0000000604148981 */ /* 0x004ea8000c1e1b00 */
[----:B------:R-:W4:Y:S01]  /*05d0*/  @!P0 LDG.E.64 R18, desc[UR6][R2.64] ;  /* 0x0000000602128981 */ /* 0x000f22000c1e1b00 */
[----:B--2---:R-:W-:-:S05]  /*05e0*/  @!P0 IMAD.WIDE.U32 R20, R9, 0x8, R20 ;  /* 0x0000000809148825 */ /* 0x004fca00078e0014 */
[----:B----4-:R2:W-:Y:S04]  /*05f0*/  @!P0 STG.E.64 desc[UR6][R20.64], R18 ;  /* 0x0000001214008986 */ /* 0x0105e8000c101b06 */
[----:B---3--:R-:W3:Y:S02]  /*0600*/  @P0 LDG.E.64 R24, desc[UR6][R4.64] ;  /* 0x0000000604180981 */ /* 0x008ee4000c1e1b00 */
        /* <DEDUP_REMOVED lines=27> */
[----:B---3--:R-:W2:Y:S01]  /*07c0*/  @P0 LDG.E.64 R24, desc[UR6][R4.64] ;  /* 0x0000000604180981 */ /* 0x008ea2000c1e1b00 */
[----:B------:R-:W-:-:S04]  /*07d0*/  IADD3 R10, PT, PT, R10, 0x8, RZ ;  /* 0x000000080a0a7810 */ /* 0x000fc80007ffe0ff */
[----:B------:R-:W-:Y:S01]  /*07e0*/  ISETP.NE.AND P4, PT, R10, RZ, PT ;  /* 0x000000ff0a00720c */ /* 0x000fe20003f85270 */
[----:B--2---:R-:W-:-:S05]  /*07f0*/  @P0 IMAD.WIDE R24, R9, 0x8, R24 ;  /* 0x0000000809180825 */ /* 0x004fca00078e0218 */
[----:B------:R0:W-:Y:S07]  /*0800*/  @P0 STG.E.64 desc[UR6][R24.64], RZ ;  /* 0x000000ff18000986 */ /* 0x0001ee000c101b06 */
[----:B------:R-:W-:Y:S05]  /*0810*/  @P4 BRA `(.L_x_18) ;  /* 0xfffffffc00144947 */ /* 0x000fea000383ffff */
.L_x_17:
[----:B------:R-:W-:Y:S05]  /*0820*/  @!P3 BRA `(.L_x_19) ;  /* 0x0000000000e4b947 */ /* 0x000fea0003800000 */
[----:B------:R-:W-:Y:S01]  /*0830*/  ISETP.NE.AND P3, PT, R6, RZ, PT ;  /* 0x000000ff0600720c */ /* 0x000fe20003f65270 */
[----:B------:R-:W-:-:S12]  /*0840*/  @!P2 BRA `(.L_x_20) ;  /* 0x000000000070a947 */ /* 0x000fd80003800000 */
        /* <DEDUP_REMOVED lines=18> */
[----:B-1----:R-:W5:Y:S02]  /*0970*/  @P0 LDG.E.64 R16, desc[UR6][R4.64] ;  /* 0x0000000604100981 */ /* 0x002f64000c1e1b00 */
[----:B-----5:R-:W-:-:S05]  /*0980*/  @P0 IMAD.WIDE R16, R9, 0x8, R16 ;  /* 0x0000000809100825 */ /* 0x020fca00078e0210 */
[----:B------:R4:W-:Y:S04]  /*0990*/  @P0 STG.E.64 desc[UR6][R16.64], RZ ;  /* 0x000000ff10000986 */ /* 0x0009e8000c101b06 */
[----:B--2---:R-:W2:Y:S04]  /*09a0*/  @!P0 LDG.E.64 R20, desc[UR6][R4.64] ;  /* 0x0000000604148981 */ /* 0x004ea8000c1e1b00 */
[----:B------:R-:W5:Y:S01]  /*09b0*/  @!P0 LDG.E.64 R18, desc[UR6][R2.64] ;  /* 0x0000000602128981 */ /* 0x000f62000c1e1b00 */
[----:B--2---:R-:W-:-:S05]  /*09c0*/  @!P0 IMAD.WIDE.U32 R20, R9, 0x8, R20 ;  /* 0x0000000809148825 */ /* 0x004fca00078e0014 */
[----:B-----5:R4:W-:Y:S04]  /*09d0*/  @!P0 STG.E.64 desc[UR6][R20.64], R18 ;  /* 0x0000001214008986 */ /* 0x0209e8000c101b06 */
[----:B---3--:R-:W2:Y:S02]  /*09e0*/  @P0 LDG.E.64 R24, desc[UR6][R4.64] ;  /* 0x0000000604180981 */ /* 0x008ea4000c1e1b00 */
[----:B--2---:R-:W-:-:S05]  /*09f0*/  @P0 IMAD.WIDE R24, R9, 0x8, R24 ;  /* 0x0000000809180825 */ /* 0x004fca00078e0218 */
[----:B------:R4:W-:Y:S02]  /*0a00*/  @P0 STG.E.64 desc[UR6][R24.64], RZ ;  /* 0x000000ff18000986 */ /* 0x0009e4000c101b06 */
.L_x_20:
[----:B------:R-:W-:Y:S05]  /*0a10*/  @!P3 BRA `(.L_x_19) ;  /* 0x000000000068b947 */ /* 0x000fea0003800000 */
[----:B------:R-:W2:Y:S01]  /*0a20*/  LDCU UR5, c[0x0][0x398] ;  /* 0x00007300ff0577ac */ /* 0x000ea20008000800 */
[----:B------:R-:W-:Y:S01]  /*0a30*/  ISETP.NE.AND P3, PT, R6, 0x1, PT ;  /* 0x000000010600780c */ /* 0x000fe20003f65270 */
[----:B--2---:R-:W-:-:S12]  /*0a40*/  ULOP3.LUT UP0, URZ, UR5, 0x1, URZ, 0xc0, !UPT ;  /* 0x0000000105ff7892 */ /* 0x004fd8000f80c0ff */
[----:B------:R-:W-:Y:S05]  /*0a50*/  @!P3 BRA `(.L_x_21) ;  /* 0x000000000038b947 */ /* 0x000fea0003800000 */
[----:B01--4-:R-:W2:Y:S04]  /*0a60*/  @!P0 LDG.E.64 R14, desc[UR6][R4.64] ;  /* 0x00000006040e8981 */ /* 0x013ea8000c1e1b00 */
[----:B------:R-:W3:Y:S01]  /*0a70*/  @!P0 LDG.E.64 R12, desc[UR6][R2.64] ;  /* 0x00000006020c8981 */ /* 0x000ee2000c1e1b00 */
[----:B--2---:R-:W-:-:S05]  /*0a80*/  @!P0 IMAD.WIDE.U32 R14, R9, 0x8, R14 ;  /* 0x00000008090e8825 */ /* 0x004fca00078e000e */
[----:B---3--:R2:W-:Y:S04]  /*0a90*/  @!P0 STG.E.64 desc[UR6][R14.64], R12 ;  /* 0x0000000c0e008986 */ /* 0x0085e8000c101b06 */
[----:B------:R-:W3:Y:S02]  /*0aa0*/  @P0 LDG.E.64 R16, desc[UR6][R4.64] ;  /* 0x0000000604100981 */ /* 0x000ee4000c1e1b00 */
[----:B---3--:R-:W-:-:S05]  /*0ab0*/  @P0 IMAD.WIDE R16, R9, 0x8, R16 ;  /* 0x0000000809100825 */ /* 0x008fca00078e0210 */
[----:B------:R2:W-:Y:S04]  /*0ac0*/  @P0 STG.E.64 desc[UR6][R16.64], RZ ;  /* 0x000000ff10000986 */ /* 0x0005e8000c101b06 */
[----:B------:R-:W3:Y:S04]  /*0ad0*/  @!P0 LDG.E.64 R20, desc[UR6][R4.64] ;  /* 0x0000000604148981 */ /* 0x000ee8000c1e1b00 */
[----:B------:R-:W4:Y:S01]  /*0ae0*/  @!P0 LDG.E.64 R18, desc[UR6][R2.64] ;  /* 0x0000000602128981 */ /* 0x000f22000c1e1b00 */
[----:B---3--:R-:W-:-:S05]  /*0af0*/  @!P0 IMAD.WIDE.U32 R20, R9, 0x8, R20 ;  /* 0x0000000809148825 */ /* 0x008fca00078e0014 */
[----:B----4-:R2:W-:Y:S04]  /*0b00*/  @!P0 STG.E.64 desc[UR6][R20.64], R18 ;  /* 0x0000001214008986 */ /* 0x0105e8000c101b06 */
[----:B------:R-:W3:Y:S02]  /*0b10*/  @P0 LDG.E.64 R24, desc[UR6][R4.64] ;  /* 0x0000000604180981 */ /* 0x000ee4000c1e1b00 */
[----:B---3--:R-:W-:-:S05]  /*0b20*/  @P0 IMAD.WIDE R24, R9, 0x8, R24 ;  /* 0x0000000809180825 */ /* 0x008fca00078e0218 */
[----:B------:R2:W-:Y:S02]  /*0b30*/  @P0 STG.E.64 desc[UR6][R24.64], RZ ;  /* 0x000000ff18000986 */ /* 0x0005e4000c101b06 */
.L_x_21:
[----:B------:R-:W-:Y:S05]  /*0b40*/  BRA.U !UP0, `(.L_x_19) ;  /* 0x00000001081c7547 */ /* 0x000fea000b800000 */
[----:B012-4-:R-:W2:Y:S04]  /*0b50*/  @!P0 LDG.E.64 R14, desc[UR6][R4.64] ;  /* 0x00000006040e8981 */ /* 0x017ea8000c1e1b00 */
[----:B------:R-:W3:Y:S01]  /*0b60*/  @!P0 LDG.E.64 R12, desc[UR6][R2.64] ;  /* 0x00000006020c8981 */ /* 0x000ee2000c1e1b00 */
[----:B--2---:R-:W-:-:S05]  /*0b70*/  @!P0 IMAD.WIDE.U32 R14, R9, 0x8, R14 ;  /* 0x00000008090e8825 */ /* 0x004fca00078e000e */
[----:B---3--:R3:W-:Y:S04]  /*0b80*/  @!P0 STG.E.64 desc[UR6][R14.64], R12 ;  /* 0x0000000c0e008986 */ /* 0x0087e8000c101b06 */
[----:B------:R-:W2:Y:S02]  /*0b90*/  @P0 LDG.E.64 R16, desc[UR6][R4.64] ;  /* 0x0000000604100981 */ /* 0x000ea4000c1e1b00 */
[----:B--2---:R-:W-:-:S05]  /*0ba0*/  @P0 IMAD.WIDE R16, R9, 0x8, R16 ;  /* 0x0000000809100825 */ /* 0x004fca00078e0210 */
[----:B------:R3:W-:Y:S02]  /*0bb0*/  @P0 STG.E.64 desc[UR6][R16.64], RZ ;  /* 0x000000ff10000986 */ /* 0x0007e4000c101b06 */
.L_x_19:
[----:B------:R-:W-:Y:S05]  /*0bc0*/  @P1 BRA `(.L_x_22) ;  /* 0xfffffff8000c1947 */ /* 0x000fea000383ffff */
[----:B------:R-:W-:-:S04]  /*0bd0*/  IADD3 R0, PT, PT, R7, R0, RZ ;  /* 0x0000000007007210 */ /* 0x000fc80007ffe0ff */
[----:B------:R-:W-:-:S13]  /*0be0*/  ISETP.GE.AND P0, PT, R0, UR4, PT ;  /* 0x0000000400007c0c */ /* 0x000fda000bf06270 */
[----:B------:R-:W-:Y:S05]  /*0bf0*/  @!P0 BRA `(.L_x_23) ;  /* 0xfffffff400548947 */ /* 0x000fea000383ffff */
[----:B-1----:R-:W-:Y:S05]  /*0c00*/  EXIT ;  /* 0x000000000000794d */ /* 0x002fea0003800000 */
.L_x_24:
        /* <DEDUP_REMOVED lines=15> */
.L_x_43:


//--------------------- .text._Z9vectorDotPdS_S_i --------------------------
	.section	.text._Z9vectorDotPdS_S_i,"ax",@progbits
	.align	128
        .global         _Z9vectorDotPdS_S_i
        .type           _Z9vectorDotPdS_S_i,@function
        .size           _Z9vectorDotPdS_S_i,(.L_x_44 - _Z9vectorDotPdS_S_i)
        .other          _Z9vectorDotPdS_S_i,@"STO_CUDA_ENTRY STV_DEFAULT"
_Z9vectorDotPdS_S_i:
.text._Z9vectorDotPdS_S_i:
[----:B------:R-:W-:Y:S01]  /*0000*/  LDC R1, c[0x0][0x37c] ;  /* 0x0000df00ff017b82 */ /* 0x000fe20000000800 */
[----:B------:R-:W0:Y:S01]  /*0010*/  S2R R6, SR_CTAID.X ;  /* 0x0000000000067919 */ /* 0x000e220000002500 */
[----:B------:R-:W1:Y:S01]  /*0020*/  LDCU UR4, c[0x0][0x360] ;  /* 0x00006c00ff0477ac */ /* 0x000e620008000800 */
[----:B------:R-:W-:Y:S01]  /*0030*/  BSSY.RECONVERGENT B0, `(.L_x_25) ;  /* 0x000001c000007945 */ /* 0x000fe20003800200 */
[----:B------:R-:W0:Y:S01]  /*0040*/  S2R R3, SR_TID.X ;  /* 0x0000000000037919 */ /* 0x000e220000002100 */
[----:B------:R-:W2:Y:S01]  /*0050*/  LDCU UR5, c[0x0][0x398] ;  /* 0x00007300ff0577ac */ /* 0x000ea20008000800 */
[----:B------:R-:W3:Y:S01]  /*0060*/  LDCU.64 UR6, c[0x0][0x358] ;  /* 0x00006b00ff0677ac */ /* 0x000ee20008000a00 */
[----:B-1----:R-:W-:-:S05]  /*0070*/  IMAD.U32 R0, RZ, RZ, UR4 ;  /* 0x00000004ff007e24 */ /* 0x002fca000f8e00ff */
[----:B------:R-:W-:Y:S01]  /*0080*/  ISETP.GE.U32.AND P0, PT, R0, 0x2, PT ;  /* 0x000000020000780c */ /* 0x000fe20003f06070 */
[----:B0-----:R-:W-:-:S05]  /*0090*/  IMAD R6, R6, UR4, R3 ;  /* 0x0000000406067c24 */ /* 0x001fca000f8e0203 */
[C---:B--2---:R-:W-:Y:S02]  /*00a0*/  ISETP.GE.AND P2, PT, R6.reuse, UR5, PT ;  /* 0x0000000506007c0c */ /* 0x044fe4000bf46270 */
[----:B------:R-:W-:-:S11]  /*00b0*/  ISETP.NE.AND P1, PT, R6, RZ, PT ;  /* 0x000000ff0600720c */ /* 0x000fd60003f25270 */
[----:B---3--:R-:W-:Y:S05]  /*00c0*/  @P2 BRA `(.L_x_26) ;  /* 0x0000000000482947 */ /* 0x008fea0003800000 */
[----:B------:R-:W0:Y:S01]  /*00d0*/  S2R R8, SR_CgaCtaId ;  /* 0x0000000000087919 */ /* 0x000e220000008800 */
[----:B------:R-:W1:Y:S01]  /*00e0*/  LDC.64 R4, c[0x0][0x380] ;  /* 0x0000e000ff047b82 */ /* 0x000e620000000a00 */
[----:B------:R-:W2:Y:S01]  /*00f0*/  LDCU UR4, c[0x0][0x370] ;  /* 0x00006e00ff0477ac */ /* 0x000ea20008000800 */
[----:B------:R-:W-:Y:S01]  /*0100*/  MOV R7, 0x400 ;  /* 0x0000040000077802 */ /* 0x000fe20000000f00 */
[----:B------:R-:W-:-:S05]  /*0110*/  IMAD.MOV.U32 R15, RZ, RZ, R6 ;  /* 0x000000ffff0f7224 */ /* 0x000fca00078e0006 */
[----:B------:R-:W3:Y:S01]  /*0120*/  LDC.64 R2, c[0x0][0x388] ;  /* 0x0000e200ff027b82 */ /* 0x000ee20000000a00 */
[----:B--2---:R-:W-:Y:S01]  /*0130*/  IMAD R14, R0, UR4, RZ ;  /* 0x00000004000e7c24 */ /* 0x004fe2000f8e02ff */
[----:B0-----:R-:W-:-:S07]  /*0140*/  LEA R7, R8, R7, 0x18 ;  /* 0x0000000708077211 */ /* 0x001fce00078ec0ff */
.L_x_27:
[----:B-1----:R-:W-:-:S04]  /*0150*/  IMAD.WIDE R8, R15, 0x8, R4 ;  /* 0x000000080f087825 */ /* 0x002fc800078e0204 */
[C---:B---3--:R-:W-:Y:S02]  /*0160*/  IMAD.WIDE R10, R15.reuse, 0x8, R2 ;  /* 0x000000080f0a7825 */ /* 0x048fe400078e0202 */
[----:B------:R-:W2:Y:S04]  /*0170*/  LDG.E.64 R8, desc[UR6][R8.64] ;  /* 0x0000000608087981 */ /* 0x000ea8000c1e1b00 */
[----:B------:R-:W2:Y:S01]  /*0180*/  LDG.E.64 R10, desc[UR6][R10.64] ;  /* 0x000000060a0a7981 */ /* 0x000ea2000c1e1b00 */
[----:B0-----:R-:W-:Y:S01]  /*0190*/  IMAD R17, R15, 0x8, R7 ;  /* 0x000000080f117824 */ /* 0x001fe200078e0207 */
[----:B------:R-:W-:-:S04]  /*01a0*/  IADD3 R15, PT, PT, R14, R15, RZ ;  /* 0x0000000f0e0f7210 */ /* 0x000fc80007ffe0ff */
[----:B------:R-:W-:Y:S01]  /*01b0*/  ISETP.GE.AND P2, PT, R15, UR5, PT ;  /* 0x000000050f007c0c */ /* 0x000fe2000bf46270 */
[----:B--2---:R-:W-:-:S07]  /*01c0*/  DMUL R12, R8, R10 ;  /* 0x0000000a080c7228 */ /* 0x004fce0000000000 */
[----:B------:R0:W-:Y:S05]  /*01d0*/  STS.64 [R17], R12 ;  /* 0x0000000c11007388 */ /* 0x0001ea0000000a00 */
[----:B------:R-:W-:Y:S05]  /*01e0*/  @!P2 BRA `(.L_x_27) ;  /* 0xfffffffc00d8a947 */ /* 0x000fea000383ffff */
.L_x_26:
[----:B------:R-:W-:Y:S05]  /*01f0*/  BSYNC.RECONVERGENT B0 ;  /* 0x0000000000007941 */ /* 0x000fea0003800200 */
.L_x_25:
[----:B------:R-:W-:Y:S06]  /*0200*/  BAR.SYNC.DEFER_BLOCKING 0x0 ;  /* 0x0000000000007b1d */ /* 0x000fec0000010000 */
[----:B------:R-:W-:Y:S05]  /*0210*/  @!P0 BRA `(.L_x_28) ;  /* 0x00000000003c8947 */ /* 0x000fea0003800000 */
[----:B------:R-:W1:Y:S01]  /*0220*/  S2UR UR5, SR_CgaCtaId ;  /* 0x00000000000579c3 */ /* 0x000e620000008800 */
[----:B------:R-:W-:Y:S02]  /*0230*/  UMOV UR4, 0x400 ;  /* 0x0000040000047882 */ /* 0x000fe40000000000 */
[----:B-1----:R-:W-:-:S06]  /*0240*/  ULEA UR4, UR5, UR4, 0x18 ;  /* 0x0000000405047291 */ /* 0x002fcc000f8ec0ff */
[----:B------:R-:W-:-:S07]  /*0250*/  LEA R7, R6, UR4, 0x3 ;  /* 0x0000000406077c11 */ /* 0x000fce000f8e18ff */
.L_x_29:
[----:B------:R-:W-:-:S04]  /*0260*/  SHF.R.U32.HI R9, RZ, 0x1, R0 ;  /* 0x00000001ff097819 */ /* 0x000fc80000011600 */
[----:B------:R-:W-:-:S13]  /*0270*/  ISETP.GE.AND P0, PT, R6, R9, PT ;  /* 0x000000090600720c */ /* 0x000fda0003f06270 */
[----:B------:R-:W-:Y:S01]  /*0280*/  @!P0 IMAD R8, R9, 0x8, R7 ;  /* 0x0000000809088824 */ /* 0x000fe200078e0207 */
[----:B------:R-:W-:Y:S04]  /*0290*/  @!P0 LDS.64 R4, [R7] ;  /* 0x0000000007048984 */ /* 0x000fe80000000a00 */
[----:B------:R-:W1:Y:S02]  /*02a0*/  @!P0 LDS.64 R2, [R8] ;  /* 0x0000000008028984 */ /* 0x000e640000000a00 */
[----:B-1----:R-:W-:-:S07]  /*02b0*/  @!P0 DADD R2, R2, R4 ;  /* 0x0000000002028229 */ /* 0x002fce0000000004 */
[----:B------:R1:W-:Y:S01]  /*02c0*/  @!P0 STS.64 [R7], R2 ;  /* 0x0000000207008388 */ /* 0x0003e20000000a00 */
[----:B------:R-:W-:Y:S01]  /*02d0*/  BAR.SYNC.DEFER_BLOCKING 0x0 ;  /* 0x0000000000007b1d */ /* 0x000fe20000010000 */
[----:B------:R-:W-:Y:S01]  /*02e0*/  ISETP.GT.U32.AND P0, PT, R0, 0x3, PT ;  /* 0x000000030000780c */ /* 0x000fe20003f04070 */
[----:B------:R-:W-:-:S12]  /*02f0*/  IMAD.MOV.U32 R0, RZ, RZ, R9 ;  /* 0x000000ffff007224 */ /* 0x000fd800078e0009 */
[----:B-1----:R-:W-:Y:S05]  /*0300*/  @P0 BRA `(.L_x_29) ;  /* 0xfffffffc00d40947 */ /* 0x002fea000383ffff */
.L_x_28:
[----:B------:R-:W-:Y:S05]  /*0310*/  @P1 EXIT ;  /* 0x000000000000194d */ /* 0x000fea0003800000 */
[----:B------:R-:W1:Y:S02]  /*0320*/  LDC.64 R2, c[0x0][0x390] ;  /* 0x0000e400ff027b82 */ /* 0x000e640000000a00 */
[----:B-1----:R-:W5:Y:S06]  /*0330*/  LDG.E.64 R2, desc[UR6][R2.64] ;  /* 0x0000000602027981 */ /* 0x002f6c000c1e1b00 */
[----:B------:R-:W1:Y:S01]  /*0340*/  S2UR UR5, SR_CgaCtaId ;  /* 0x00000000000579c3 */ /* 0x000e620000008800 */
[----:B------:R-:W-:Y:S02]  /*0350*/  UMOV UR4, 0x400 ;  /* 0x0000040000047882 */ /* 0x000fe40000000000 */
[----:B-1----:R-:W-:-:S12]  /*0360*/  ULEA UR4, UR5, UR4, 0x18 ;  /* 0x0000000405047291 */ /* 0x002fd8000f8ec0ff */
.L_x_30:
[----:B------:R-:W1:Y:S01]  /*0370*/  LDS.64 R4, [UR4] ;  /* 0x00000004ff047984 */ /* 0x000e620008000a00 */
[----:B------:R-:W-:Y:S01]  /*0380*/  MOV R9, UR4 ;  /* 0x0000000400097c02 */ /* 0x000fe20008000f00 */
[----:B-1---5:R-:W-:-:S07]  /*0390*/  DADD R6, R2, R4 ;  /* 0x0000000002067229 */ /* 0x022fce0000000004 */
[----:B------:R-:W1:Y:S02]  /*03a0*/  ATOMS.CAST.SPIN.64 P0, [R9], R4, R6 ;  /* 0x000000040900758d */ /* 0x000e640001800406 */
[----:B-1----:R-:W-:Y:S05]  /*03b0*/  @!P0 BRA `(.L_x_30) ;  /* 0xfffffffc00ec8947 */ /* 0x002fea000383ffff */
[----:B------:R-:W-:Y:S05]  /*03c0*/  EXIT ;  /* 0x000000000000794d */ /* 0x000fea0003800000 */
.L_x_31:
        /* <DEDUP_REMOVED lines=11> */
.L_x_44:


//--------------------- .text._Z21makeBlackWhiteImage4KPiS_ii --------------------------
	.section	.text._Z21makeBlackWhiteImage4KPiS_ii,"ax",@progbits
	.align	128
        .global         _Z21makeBlackWhiteImage4KPiS_ii
        .type           _Z21makeBlackWhiteImage4KPiS_ii,@function
        .size           _Z21makeBlackWhiteImage4KPiS_ii,(.L_x_45 - _Z21makeBlackWhiteImage4KPiS_ii)
        .other          _Z21makeBlackWhiteImage4KPiS_ii,@"STO_CUDA_ENTRY STV_DEFAULT"
_Z21makeBlackWhiteImage4KPiS_ii:
.text._Z21makeBlackWhiteImage4KPiS_ii:
[----:B------:R-:W-:Y:S01]  /*0000*/  LDC R1, c[0x0][0x37c] ;  /* 0x0000df00ff017b82 */ /* 0x000fe20000000800 */
[----:B------:R-:W0:Y:S07]  /*0010*/  S2R R0, SR_TID.X ;  /* 0x0000000000007919 */ /* 0x000e2e0000002100 */
[----:B------:R-:W0:Y:S08]  /*0020*/  S2UR UR4, SR_CTAID.X ;  /* 0x00000000000479c3 */ /* 0x000e300000002500 */
[----:B------:R-:W0:Y:S02]  /*0030*/  LDC R9, c[0x0][0x360] ;  /* 0x0000d800ff097b82 */ /* 0x000e240000000800 */
[----:B0-----:R-:W-:-:S05]  /*0040*/  IMAD R0, R9, UR4, R0 ;  /* 0x0000000409007c24 */ /* 0x001fca000f8e0200 */
[----:B------:R-:W-:-:S13]  /*0050*/  ISETP.GT.AND P0, PT, R0, 0x7e8fff, PT ;  /* 0x007e8fff0000780c */ /* 0x000fda0003f04270 */
[----:B------:R-:W-:Y:S05]  /*0060*/  @P0 EXIT ;  /* 0x000000000000094d */ /* 0x000fea0003800000 */
[----:B------:R-:W0:Y:S01]  /*0070*/  LDCU UR4, c[0x0][0x370] ;  /* 0x00006e00ff0477ac */ /* 0x000e220008000800 */
[----:B------:R-:W1:Y:S01]  /*0080*/  LDCU.64 UR6, c[0x0][0x358] ;  /* 0x00006b00ff0677ac */ /* 0x000e620008000a00 */
[----:B------:R-:W2:Y:S01]  /*0090*/  LDCU.64 UR8, c[0x0][0x390] ;  /* 0x00007200ff0877ac */ /* 0x000ea20008000a00 */
[----:B0-----:R-:W-:-:S07]  /*00a0*/  IMAD R9, R9, UR4, RZ ;  /* 0x0000000409097c24 */ /* 0x001fce000f8e02ff */
.L_x_32:
[----:B------:R-:W-:Y:S01]  /*00b0*/  HFMA2 R2, -RZ, RZ, 0, 0 ;  /* 0x00000000ff027431 */ /* 0x000fe200000001ff */
[----:B------:R-:W-:Y:S01]  /*00c0*/  MOV R3, R0 ;  /* 0x0000000000037202 */ /* 0x000fe20000000f00 */
[----:B------:R-:W0:Y:S03]  /*00d0*/  LDC.64 R4, c[0x0][0x380] ;  /* 0x0000e000ff047b82 */ /* 0x000e260000000a00 */
[----:B------:R-:W-:-:S05]  /*00e0*/  IMAD.HI R2, R0, -0x77777777, R2 ;  /* 0x8888888900027827 */ /* 0x000fca00078e0202 */
[----:B------:R-:W-:-:S04]  /*00f0*/  SHF.R.U32.HI R3, RZ, 0x1f, R2 ;  /* 0x0000001fff037819 */ /* 0x000fc80000011602 */
[----:B------:R-:W-:-:S05]  /*0100*/  LEA.HI.SX32 R7, R2, R3, 0x15 ;  /* 0x0000000302077211 */ /* 0x000fca00078faaff */
[----:B------:R-:W-:-:S05]  /*0110*/  IMAD R6, R7, -0xf00, R0 ;  /* 0xfffff10007067824 */ /* 0x000fca00078e0200 */
[----:B--2---:R-:W-:-:S04]  /*0120*/  ISETP.GE.AND P0, PT, R6, UR9, PT ;  /* 0x0000000906007c0c */ /* 0x004fc8000bf06270 */
[----:B------:R-:W-:-:S13]  /*0130*/  ISETP.LT.AND P0, PT, R7, UR8, !P0 ;  /* 0x0000000807007c0c */ /* 0x000fda000c701270 */
[----:B------:R-:W2:Y:S01]  /*0140*/  @!P0 LDC.64 R2, c[0x0][0x388] ;  /* 0x0000e200ff028b82 */ /* 0x000ea20000000a00 */
[----:B------:R-:W-:-:S04]  /*0150*/  @P0 IMAD R7, R7, UR9, R6 ;  /* 0x0000000907070c24 */ /* 0x000fc8000f8e0206 */
[----:B0-----:R-:W-:-:S03]  /*0160*/  @P0 IMAD.WIDE R4, R7, 0x4, R4 ;  /* 0x0000000407040825 */ /* 0x001fc600078e0204 */
[----:B------:R-:W0:Y:S01]  /*0170*/  LDC.64 R6, c[0x0][0x388] ;  /* 0x0000e200ff067b82 */ /* 0x000e220000000a00 */
[----:B--2---:R-:W-:-:S05]  /*0180*/  @!P0 IMAD.WIDE R2, R0, 0x4, R2 ;  /* 0x0000000400028825 */ /* 0x004fca00078e0202 */
[----:B-1----:R3:W-:Y:S04]  /*0190*/  @!P0 STG.E desc[UR6][R2.64], RZ ;  /* 0x000000ff02008986 */ /* 0x0027e8000c101906 */
[----:B------:R-:W2:Y:S01]  /*01a0*/  @P0 LDG.E R5, desc[UR6][R4.64] ;  /* 0x0000000604050981 */ /* 0x000ea2000c1e1900 */
[----:B0-----:R-:W-:Y:S01]  /*01b0*/  @P0 IMAD.WIDE R6, R0, 0x4, R6 ;  /* 0x0000000400060825 */ /* 0x001fe200078e0206 */
[----:B------:R-:W-:-:S04]  /*01c0*/  IADD3 R0, PT, PT, R9, R0, RZ ;  /* 0x0000000009007210 */ /* 0x000fc80007ffe0ff */
[----:B--2---:R3:W-:Y:S01]  /*01d0*/  @P0 STG.E desc[UR6][R6.64], R5 ;  /* 0x0000000506000986 */ /* 0x0047e2000c101906 */
[----:B------:R-:W-:-:S13]  /*01e0*/  ISETP.GE.AND P0, PT, R0, 0x7e9000, PT ;  /* 0x007e90000000780c */ /* 0x000fda0003f06270 */
[----:B---3--:R-:W-:Y:S05]  /*01f0*/  @!P0 BRA `(.L_x_32) ;  /* 0xfffffffc00ac8947 */ /* 0x008fea000383ffff */
[----:B------:R-:W-:Y:S05]  /*0200*/  EXIT ;  /* 0x000000000000794d */ /* 0x000fea0003800000 */
.L_x_33:
        /* <DEDUP_REMOVED lines=15> */
.L_x_45:


//--------------------- .text._Z16makeColorImage4KPiS_S_S_S_S_ii --------------------------
	.section	.text._Z16makeColorImage4KPiS_S_S_S_S_ii,"ax",@progbits
	.align	128
        .global         _Z16makeColorImage4KPiS_S_S_S_S_ii
        .type           _Z16makeColorImage4KPiS_S_S_S_S_ii,@function
        .size           _Z16makeColorImage4KPiS_S_S_S_S_ii,(.L_x_46 - _Z16makeColorImage4KPiS_S_S_S_S_ii)
        .other          _Z16makeColorImage4KPiS_S_S_S_S_ii,@"STO_CUDA_ENTRY STV_DEFAULT"
_Z16makeColorImage4KPiS_S_S_S_S_ii:
.text._Z16makeColorImage4KPiS_S_S_S_S_ii:
[----:B------:R-:W-:Y:S01]  /*0000*/  LDC R1, c[0x0][0x37c] ;  /* 0x0000df00ff017b82 */ /* 0x000fe20000000800 */
[----:B------:R-:W0:Y:S07]  /*0010*/  S2R R11, SR_TID.X ;  /* 0x00000000000b7919 */ /* 0x000e2e0000002100 */
[----:B------:R-:W0:Y:S08]  /*0020*/  S2UR UR4, SR_CTAID.X ;  /* 0x00000000000479c3 */ /* 0x000e300000002500 */
[----:B------:R-:W0:Y:S02]  /*0030*/  LDC R0, c[0x0][0x360] ;  /* 0x0000d800ff007b82 */ /* 0x000e240000000800 */
[----:B0-----:R-:W-:-:S05]  /*0040*/  IMAD R11, R0, UR4, R11 ;  /* 0x00000004000b7c24 */ /* 0x001fca000f8e020b */
[----:B------:R-:W-:-:S13]  /*0050*/  ISETP.GT.AND P0, PT, R11, 0x7e8fff, PT ;  /* 0x007e8fff0b00780c */ /* 0x000fda0003f04270 */
[----:B------:R-:W-:Y:S05]  /*0060*/  @P0 EXIT ;  /* 0x000000000000094d */ /* 0x000fea0003800000 */
[----:B------:R-:W0:Y:S01]  /*0070*/  LDC.64 R2, c[0x0][0x3a0] ;  /* 0x0000e800ff027b82 */ /* 0x000e220000000a00 */
[----:B------:R-:W1:Y:S01]  /*0080*/  LDCU UR4, c[0x0][0x370] ;  /* 0x00006e00ff0477ac */ /* 0x000e620008000800 */
[----:B------:R-:W2:Y:S06]  /*0090*/  LDCU.64 UR6, c[0x0][0x358] ;  /* 0x00006b00ff0677ac */ /* 0x000eac0008000a00 */
[----:B------:R-:W3:Y:S01]  /*00a0*/  LDC.64 R4, c[0x0][0x3a8] ;  /* 0x0000ea00ff047b82 */ /* 0x000ee20000000a00 */
[----:B------:R-:W4:Y:S01]  /*00b0*/  LDCU.64 UR8, c[0x0][0x3b0] ;  /* 0x00007600ff0877ac */ /* 0x000f220008000a00 */
[----:B-1----:R-:W-:-:S07]  /*00c0*/  IMAD R0, R0, UR4, RZ ;  /* 0x0000000400007c24 */ /* 0x002fce000f8e02ff */
.L_x_34:
[----:B------:R-:W-:Y:S01]  /*00d0*/  HFMA2 R10, -RZ, RZ, 0, 0 ;  /* 0x00000000ff0a7431 */ /* 0x000fe200000001ff */
[----:B------:R-:W1:Y:S01]  /*00e0*/  LDC.64 R14, c[0x0][0x380] ;  /* 0x0000e000ff0e7b82 */ /* 0x000e620000000a00 */
[----:B0-----:R-:W-:-:S07]  /*00f0*/  IMAD.WIDE R8, R11, 0x4, R2 ;  /* 0x000000040b087825 */ /* 0x001fce00078e0202 */
[----:B------:R-:W0:Y:S01]  /*0100*/  LDC.64 R18, c[0x0][0x398] ;  /* 0x0000e600ff127b82 */ /* 0x000e220000000a00 */
[----:B------:R-:W-:-:S05]  /*0110*/  IMAD.HI R6, R11, -0x77777777, R10 ;  /* 0x888888890b067827 */ /* 0x000fca00078e020a */
[----:B------:R-:W-:Y:S02]  /*0120*/  SHF.R.U32.HI R7, RZ, 0x1f, R6 ;  /* 0x0000001fff077819 */ /* 0x000fe40000011606 */
[----:B------:R-:W5:Y:S02]  /*0130*/  LDC.64 R16, c[0x0][0x388] ;  /* 0x0000e200ff107b82 */ /* 0x000f640000000a00 */
[----:B------:R-:W-:-:S05]  /*0140*/  LEA.HI.SX32 R6, R6, R7, 0x15 ;  /* 0x0000000706067211 */ /* 0x000fca00078faaff */
[----:B------:R-:W-:-:S05]  /*0150*/  IMAD R7, R6, -0xf00, R11 ;  /* 0xfffff10006077824 */ /* 0x000fca00078e020b */
[----:B----4-:R-:W-:-:S04]  /*0160*/  ISETP.GE.AND P0, PT, R7, UR9, PT ;  /* 0x0000000907007c0c */ /* 0x010fc8000bf06270 */
[----:B------:R-:W-:-:S13]  /*0170*/  ISETP.LT.AND P0, PT, R6, UR8, !P0 ;  /* 0x0000000806007c0c */ /* 0x000fda000c701270 */
[----:B------:R-:W4:Y:S01]  /*0180*/  @!P0 LDC.64 R12, c[0x0][0x398] ;  /* 0x0000e600ff0c8b82 */ /* 0x000f220000000a00 */
[----:B------:R-:W-:Y:S02]  /*0190*/  @P0 IMAD R10, R6, UR9, R7 ;  /* 0x00000009060a0c24 */ /* 0x000fe4000f8e0207 */
[----:B---3--:R-:W-:-:S04]  /*01a0*/  IMAD.WIDE R6, R11, 0x4, R4 ;  /* 0x000000040b067825 */ /* 0x008fc800078e0204 */
[----:B-1----:R-:W-:-:S04]  /*01b0*/  @P0 IMAD.WIDE R14, R10, 0x4, R14 ;  /* 0x000000040a0e0825 */ /* 0x002fc800078e020e */
[----:B----4-:R-:W-:-:S05]  /*01c0*/  @!P0 IMAD.WIDE R12, R11, 0x4, R12 ;  /* 0x000000040b0c8825 */ /* 0x010fca00078e020c */
[----:B--2---:R1:W-:Y:S04]  /*01d0*/  @!P0 STG.E desc[UR6][R12.64], RZ ;  /* 0x000000ff0c008986 */ /* 0x0043e8000c101906 */
[----:B------:R1:W-:Y:S04]  /*01e0*/  @!P0 STG.E desc[UR6][R8.64], RZ ;  /* 0x000000ff08008986 */ /* 0x0003e8000c101906 */
[----:B------:R1:W-:Y:S04]  /*01f0*/  @!P0 STG.E desc[UR6][R6.64], RZ ;  /* 0x000000ff06008986 */ /* 0x0003e8000c101906 */
[----:B------:R-:W2:Y:S01]  /*0200*/  @P0 LDG.E R15, desc[UR6][R14.64] ;  /* 0x000000060e0f0981 */ /* 0x000ea2000c1e1900 */
[----:B0-----:R-:W-:-:S02]  /*0210*/  @P0 IMAD.WIDE R20, R11, 0x4, R18 ;  /* 0x000000040b140825 */ /* 0x001fc400078e0212 */
[----:B------:R-:W0:Y:S02]  /*0220*/  LDC.64 R18, c[0x0][0x390] ;  /* 0x0000e400ff127b82 */ /* 0x000e240000000a00 */
[C---:B-----5:R-:W-:Y:S01]  /*0230*/  @P0 IMAD.WIDE R16, R10.reuse, 0x4, R16 ;  /* 0x000000040a100825 */ /* 0x060fe200078e0210 */
[----:B--2---:R1:W-:Y:S05]  /*0240*/  @P0 STG.E desc[UR6][R20.64], R15 ;  /* 0x0000000f14000986 */ /* 0x0043ea000c101906 */
[----:B------:R-:W2:Y:S01]  /*0250*/  @P0 LDG.E R17, desc[UR6][R16.64] ;  /* 0x0000000610110981 */ /* 0x000ea2000c1e1900 */
[----:B0-----:R-:W-:Y:S01]  /*0260*/  @P0 IMAD.WIDE R12, R10, 0x4, R18 ;  /* 0x000000040a0c0825 */ /* 0x001fe200078e0212 */
[----:B------:R-:W-:-:S02]  /*0270*/  IADD3 R11, PT, PT, R0, R11, RZ ;  /* 0x0000000b000b7210 */ /* 0x000fc40007ffe0ff */
[----:B--2---:R1:W-:Y:S04]  /*0280*/  @P0 STG.E desc[UR6][R8.64], R17 ;  /* 0x0000001108000986 */ /* 0x0043e8000c101906 */
[----:B------:R-:W2:Y:S04]  /*0290*/  @P0 LDG.E R13, desc[UR6][R12.64] ;  /* 0x000000060c0d0981 */ /* 0x000ea8000c1e1900 */
[----:B--2---:R1:W-:Y:S01]  /*02a0*/  @P0 STG.E desc[UR6][R6.64], R13 ;  /* 0x0000000d06000986 */ /* 0x0043e2000c101906 */
[----:B------:R-:W-:-:S13]  /*02b0*/  ISETP.GE.AND P0, PT, R11, 0x7e9000, PT ;  /* 0x007e90000b00780c */ /* 0x000fda0003f06270 */
[----:B-1----:R-:W-:Y:S05]  /*02c0*/  @!P0 BRA `(.L_x_34) ;  /* 0xfffffffc00808947 */ /* 0x002fea000383ffff */
[----:B------:R-:W-:Y:S05]  /*02d0*/  EXIT ;  /* 0x000000000000794d */ /* 0x000fea0003800000 */
.L_x_35:
        /* <DEDUP_REMOVED lines=10> */
.L_x_46:


//--------------------- .text._Z22makeImageBlackAndWhitePiS_S_S_ii --------------------------
	.section	.text._Z22makeImageBlackAndWhitePiS_S_S_ii,"ax",@progbits
	.align	128
        .global         _Z22makeImageBlackAndWhitePiS_S_S_ii
        .type           _Z22makeImageBlackAndWhitePiS_S_S_ii,@function
        .size           _Z22makeImageBlackAndWhitePiS_S_S_ii,(.L_x_47 - _Z22makeImageBlackAndWhitePiS_S_S_ii)
        .other          _Z22makeImageBlackAndWhitePiS_S_S_ii,@"STO_CUDA_ENTRY STV_DEFAULT"
_Z22makeImageBlackAndWhitePiS_S_S_ii:
.text._Z22makeImageBlackAndWhitePiS_S_S_ii:
        /* <DEDUP_REMOVED lines=9> */
[----:B------:R-:W0:Y:S01]  /*0090*/  LDC.64 R2, c[0x0][0x380] ;  /* 0x0000e000ff027b82 */ /* 0x000e220000000a00 */
[----:B------:R-:W1:Y:S01]  /*00a0*/  LDCU UR5, c[0x0][0x370] ;  /* 0x00006e00ff0577ac */ /* 0x000e620008000800 */
[----:B------:R-:W2:Y:S06]  /*00b0*/  LDCU.64 UR6, c[0x0][0x358] ;  /* 0x00006b00ff0677ac */ /* 0x000eac0008000a00 */
[----:B------:R-:W3:Y:S08]  /*00c0*/  LDC.64 R4, c[0x0][0x388] ;  /* 0x0000e200ff047b82 */ /* 0x000ef00000000a00 */
[----:B------:R-:W4:Y:S01]  /*00d0*/  LDC.64 R6, c[0x0][0x390] ;  /* 0x0000e400ff067b82 */ /* 0x000f220000000a00 */
[----:B-1----:R-:W-:-:S07]  /*00e0*/  IMAD R0, R0, UR5, RZ ;  /* 0x0000000500007c24 */ /* 0x002fce000f8e02ff */
[----:B--2---:R-:W1:Y:S02]  /*00f0*/  LDC.64 R8, c[0x0][0x398] ;  /* 0x0000e600ff087b82 */ /* 0x004e640000000a00 */
.L_x_36:
[----:B---3--:R-:W-:-:S06]  /*0100*/  IMAD.WIDE R16, R11, 0x4, R4 ;  /* 0x000000040b107825 */ /* 0x008fcc00078e0204 */
[----:B--2---:R-:W2:Y:S01]  /*0110*/  LDG.E R16, desc[UR6][R16.64] ;  /* 0x0000000610107981 */ /* 0x004ea2000c1e1900 */
[----:B0-----:R-:W-:-:S05]  /*0120*/  IMAD.WIDE R12, R11, 0x4, R2 ;  /* 0x000000040b0c7825 */ /* 0x001fca00078e0202 */
[----:B------:R1:W3:Y:S01]  /*0130*/  LDG.E R10, desc[UR6][R12.64] ;  /* 0x000000060c0a7981 */ /* 0x0002e2000c1e1900 */
[----:B----4-:R-:W-:-:S06]  /*0140*/  IMAD.WIDE R20, R11, 0x4, R6 ;  /* 0x000000040b147825 */ /* 0x010fcc00078e0206 */
[----:B------:R-:W4:Y:S01]  /*0150*/  LDG.E R20, desc[UR6][R20.64] ;  /* 0x0000000614147981 */ /* 0x000f22000c1e1900 */
[----:B------:R-:W-:Y:S01]  /*0160*/  UMOV UR8, 0x70a3d70a ;  /* 0x70a3d70a00087882 */ /* 0x000fe20000000000 */
[----:B------:R-:W-:Y:S01]  /*0170*/  UMOV UR9, 0x3fe70a3d ;  /* 0x3fe70a3d00097882 */ /* 0x000fe20000000000 */
[----:B-1----:R-:W-:Y:S01]  /*0180*/  IMAD.WIDE R12, R11, 0x4, R8 ;  /* 0x000000040b0c7825 */ /* 0x002fe200078e0208 */
[----:B------:R-:W-:-:S04]  /*0190*/  IADD3 R11, PT, PT, R0, R11, RZ ;  /* 0x0000000b000b7210 */ /* 0x000fc80007ffe0ff */
[----:B------:R-:W-:Y:S01]  /*01a0*/  ISETP.GE.AND P0, PT, R11, UR4, PT ;  /* 0x000000040b007c0c */ /* 0x000fe2000bf06270 */
[----:B--2---:R-:W0:Y:S08]  /*01b0*/  I2F.F64 R18, R16 ;  /* 0x0000001000127312 */ /* 0x004e300000201c00 */
[----:B---3--:R-:W1:Y:S01]  /*01c0*/  I2F.F64 R14, R10 ;  /* 0x0000000a000e7312 */ /* 0x008e620000201c00 */
[----:B0-----:R-:W-:-:S07]  /*01d0*/  DMUL R18, R18, UR8 ;  /* 0x0000000812127c28 */ /* 0x001fce0008000000 */
[----:B----4-:R-:W0:Y:S01]  /*01e0*/  I2F.F64 R22, R20 ;  /* 0x0000001400167312 */ /* 0x010e220000201c00 */
[----:B------:R-:W-:Y:S01]  /*01f0*/  UMOV UR8, 0xae147ae1 ;  /* 0xae147ae100087882 */ /* 0x000fe20000000000 */
[----:B------:R-:W-:Y:S02]  /*0200*/  UMOV UR9, 0x3fcae147 ;  /* 0x3fcae14700097882 */ /* 0x000fe40000000000 */
[----:B-1----:R-:W-:Y:S01]  /*0210*/  DFMA R14, R14, UR8, R18 ;  /* 0x000000080e0e7c2b */ /* 0x002fe20008000012 */
[----:B------:R-:W-:Y:S01]  /*0220*/  UMOV UR8, 0x1eb851ec ;  /* 0x1eb851ec00087882 */ /* 0x000fe20000000000 */
[----:B------:R-:W-:-:S06]  /*0230*/  UMOV UR9, 0x3fb1eb85 ;  /* 0x3fb1eb8500097882 */ /* 0x000fcc0000000000 */
[----:B0-----:R-:W-:-:S10]  /*0240*/  DFMA R14, R22, UR8, R14 ;  /* 0x00000008160e7c2b */ /* 0x001fd4000800000e */
[----:B------:R-:W0:Y:S02]  /*0250*/  F2I.F64.TRUNC R15, R14 ;  /* 0x0000000e000f7311 */ /* 0x000e24000030d100 */
[----:B0-----:R2:W-:Y:S01]  /*0260*/  STG.E desc[UR6][R12.64], R15 ;  /* 0x0000000f0c007986 */ /* 0x0015e2000c101906 */
[----:B------:R-:W-:Y:S05]  /*0270*/  @!P0 BRA `(.L_x_36) ;  /* 0xfffffffc00a08947 */ /* 0x000fea000383ffff */
[----:B------:R-:W-:Y:S05]  /*0280*/  EXIT ;  /* 0x000000000000794d */ /* 0x000fea0003800000 */
.L_x_37:
        /* <DEDUP_REMOVED lines=15> */
.L_x_47:


//--------------------- .nv.shared.reserved.0     --------------------------
	.section	.nv.shared.reserved.0,"aw",@nobits
	.weak		__nv_reservedSMEM_offset_0_alias
	.size		__nv_reservedSMEM_offset_0_alias, 0, 64
	.other		__nv_reservedSMEM_offset_0_alias,@"STO_CUDA_RESERVED_SHARED STV_DEFAULT"
__nv_reservedSMEM_offset_0_alias:
	.zero		0
	.zero		64


//--------------------- .nv.shared._Z9vectorDotPdS_S_i --------------------------
	.section	.nv.shared._Z9vectorDotPdS_S_i,"aw",@nobits
	.sectionflags	@""
	.align	8
.nv.shared._Z9vectorDotPdS_S_i:
	.zero		3072


//--------------------- .nv.constant0._Z10addFeaturePdS_iii --------------------------
	.section	.nv.constant0._Z10addFeaturePdS_iii,"a",@progbits
	.sectionflags	@""
	.align	4
.nv.constant0._Z10addFeaturePdS_iii:
	.zero		924


//--------------------- .nv.constant0._Z10pixelScalePiPdii --------------------------
	.section	.nv.constant0._Z10pixelScalePiPdii,"a",@progbits
	.sectionflags	@""
	.align	4
.nv.constant0._Z10pixelScalePiPdii:
	.zero		920


//--------------------- .nv.constant0._Z8getPatchPdS_iiiiii --------------------------
	.section	.nv.constant0._Z8getPatchPdS_iiiiii,"a",@progbits
	.sectionflags	@""
	.align	4
.nv.constant0._Z8getPatchPdS_iiiiii:
	.zero		936


//--------------------- .nv.constant0._Z10getPatchesPdPS_iiii --------------------------
	.section	.nv.constant0._Z10getPatchesPdPS_iiii,"a",@progbits
	.sectionflags	@""
	.align	4
.nv.constant0._Z10getPatchesPdPS_iiii:
	.zero		928


//--------------------- .nv.constant0._Z9vectorDotPdS_S_i --------------------------
	.section	.nv.constant0._Z9vectorDotPdS_S_i,"a",@progbits
	.sectionflags	@""
	.align	4
.nv.constant0._Z9vectorDotPdS_S_i:
	.zero		924


//--------------------- .nv.constant0._Z21makeBlackWhiteImage4KPiS_ii --------------------------
	.section	.nv.constant0._Z21makeBlackWhiteImage4KPiS_ii,"a",@progbits
	.sectionflags	@""
	.align	4
.nv.constant0._Z21makeBlackWhiteImage4KPiS_ii:
	.zero		920


//--------------------- .nv.constant0._Z16makeColorImage4KPiS_S_S_S_S_ii --------------------------
	.section	.nv.constant0._Z16makeColorImage4KPiS_S_S_S_S_ii,"a",@progbits
	.sectionflags	@""
	.align	4
.nv.constant0._Z16makeColorImage4KPiS_S_S_S_S_ii:
	.zero		952


//--------------------- .nv.constant0._Z22makeImageBlackAndWhitePiS_S_S_ii --------------------------
	.section	.nv.constant0._Z22makeImageBlackAndWhitePiS_S_S_ii,"a",@progbits
	.sectionflags	@""
	.align	4
.nv.constant0._Z22makeImageBlackAndWhitePiS_S_S_ii:
	.zero		936


//--------------------- SYMBOLS --------------------------

	.type		.nv.reservedSmem.offset0,@object
	.size		.nv.reservedSmem.offset0,0x4
	.type		.nv.reservedSmem.cap,@object
	.size		.nv.reservedSmem.cap,0x4
